//
// Generated by NVIDIA NVVM Compiler
//
// Compiler Build ID: CL-36424714
// Cuda compilation tools, release 13.0, V13.0.88
// Based on NVVM 20.0.0
//

.version 9.0
.target sm_100
.address_size 64

	// .globl	_Z16fft_propogate_cuP6float2S0_dffii
.global .align 4 .b8 __cudart_i2opi_f[24] = {65, 144, 67, 60, 153, 149, 98, 219, 192, 221, 52, 245, 209, 87, 39, 252, 41, 21, 68, 78, 110, 131, 249, 162};

.visible .entry _Z16fft_propogate_cuP6float2S0_dffii(
	.param .u64 .ptr .align 1 _Z16fft_propogate_cuP6float2S0_dffii_param_0,
	.param .u64 .ptr .align 1 _Z16fft_propogate_cuP6float2S0_dffii_param_1,
	.param .f64 _Z16fft_propogate_cuP6float2S0_dffii_param_2,
	.param .f32 _Z16fft_propogate_cuP6float2S0_dffii_param_3,
	.param .f32 _Z16fft_propogate_cuP6float2S0_dffii_param_4,
	.param .u32 _Z16fft_propogate_cuP6float2S0_dffii_param_5,
	.param .u32 _Z16fft_propogate_cuP6float2S0_dffii_param_6
)
{
	.local .align 4 .b8 	__local_depot0[28];
	.reg .b64 	%SP;
	.reg .b64 	%SPL;
	.reg .pred 	%p<29>;
	.reg .b32 	%r<110>;
	.reg .b32 	%f<71>;
	.reg .b64 	%rd<49>;
	.reg .b64 	%fd<33>;

	mov.u64 	%SPL, __local_depot0;
	ld.param.u64 	%rd17, [_Z16fft_propogate_cuP6float2S0_dffii_param_0];
	ld.param.u64 	%rd18, [_Z16fft_propogate_cuP6float2S0_dffii_param_1];
	ld.param.f64 	%fd8, [_Z16fft_propogate_cuP6float2S0_dffii_param_2];
	ld.param.f32 	%f13, [_Z16fft_propogate_cuP6float2S0_dffii_param_3];
	ld.param.f32 	%f14, [_Z16fft_propogate_cuP6float2S0_dffii_param_4];
	ld.param.u32 	%r35, [_Z16fft_propogate_cuP6float2S0_dffii_param_5];
	ld.param.u32 	%r37, [_Z16fft_propogate_cuP6float2S0_dffii_param_6];
	cvta.to.global.u64 	%rd1, %rd18;
	add.u64 	%rd2, %SPL, 0;
	mov.u32 	%r38, %tid.x;
	mov.u32 	%r39, %ctaid.x;
	mov.u32 	%r40, %ntid.x;
	mad.lo.s32 	%r1, %r39, %r40, %r38;
	mov.u32 	%r41, %tid.y;
	mov.u32 	%r42, %ctaid.y;
	mov.u32 	%r43, %ntid.y;
	mad.lo.s32 	%r44, %r42, %r43, %r41;
	cvt.f64.f32 	%fd9, %f13;
	mul.f64 	%fd10, %fd9, 0d401921FB54442EEA;
	cvt.f64.f32 	%fd11, %f14;
	div.rn.f64 	%fd1, %fd10, %fd11;
	setp.ge.s32 	%p1, %r1, %r35;
	setp.ge.s32 	%p2, %r44, %r37;
	or.pred  	%p3, %p1, %p2;
	@%p3 bra 	$L__BB0_30;
	and.b32  	%r45, %r35, 1;
	setp.eq.b32 	%p4, %r45, 1;
	not.pred 	%p5, %p4;
	@%p5 bra 	$L__BB0_3;
	add.s32 	%r46, %r35, 1;
	shr.s32 	%r47, %r46, 1;
	setp.lt.s32 	%p6, %r1, %r47;
	selp.b32 	%r101, 0, %r35, %p6;
	bra.uni 	$L__BB0_4;
$L__BB0_3:
	shr.s32 	%r48, %r35, 1;
	setp.lt.s32 	%p7, %r1, %r48;
	selp.b32 	%r101, 0, %r35, %p7;
$L__BB0_4:
	sub.s32 	%r6, %r1, %r101;
	and.b32  	%r49, %r37, 1;
	setp.eq.b32 	%p8, %r49, 1;
	not.pred 	%p9, %p8;
	@%p9 bra 	$L__BB0_8;
	add.s32 	%r50, %r37, 1;
	shr.u32 	%r51, %r50, 1;
	setp.ge.u32 	%p10, %r44, %r51;
	@%p10 bra 	$L__BB0_7;
	cvt.rn.f64.u32 	%fd32, %r44;
	bra.uni 	$L__BB0_11;
$L__BB0_7:
	sub.s32 	%r52, %r44, %r37;
	cvt.rn.f64.s32 	%fd32, %r52;
	bra.uni 	$L__BB0_11;
$L__BB0_8:
	shr.u32 	%r53, %r37, 1;
	setp.ge.u32 	%p11, %r44, %r53;
	@%p11 bra 	$L__BB0_10;
	cvt.rn.f64.u32 	%fd32, %r44;
	bra.uni 	$L__BB0_11;
$L__BB0_10:
	sub.s32 	%r54, %r44, %r37;
	cvt.rn.f64.s32 	%fd32, %r54;
$L__BB0_11:
	cvt.rn.f64.s32 	%fd12, %r35;
	cvt.rn.f64.s32 	%fd13, %r6;
	div.rn.f64 	%fd14, %fd13, %fd12;
	add.f64 	%fd15, %fd14, %fd14;
	mul.f64 	%fd16, %fd15, 0d400921FB54442EEA;
	cvt.rn.f64.u32 	%fd17, %r37;
	div.rn.f64 	%fd18, %fd32, %fd17;
	add.f64 	%fd19, %fd18, %fd18;
	mul.f64 	%fd20, %fd19, 0d400921FB54442EEA;
	mul.f64 	%fd21, %fd1, %fd1;
	mul.f64 	%fd22, %fd16, %fd16;
	sub.f64 	%fd23, %fd21, %fd22;
	mul.f64 	%fd24, %fd20, %fd20;
	sub.f64 	%fd7, %fd23, %fd24;
	setp.leu.f64 	%p12, %fd7, 0d0000000000000000;
	@%p12 bra 	$L__BB0_29;
	sqrt.rn.f64 	%fd25, %fd7;
	sub.f64 	%fd26, %fd25, %fd1;
	mul.f64 	%fd27, %fd8, %fd26;
	cvt.rn.f32.f64 	%f1, %fd27;
	mad.lo.s32 	%r7, %r35, %r1, %r44;
	cvta.to.global.u64 	%rd22, %rd17;
	mul.wide.s32 	%rd23, %r7, 8;
	add.s64 	%rd24, %rd22, %rd23;
	ld.global.v2.f32 	{%f3, %f2}, [%rd24];
	mul.f32 	%f16, %f1, 0f3F22F983;
	cvt.rni.s32.f32 	%r109, %f16;
	cvt.rn.f32.s32 	%f17, %r109;
	fma.rn.f32 	%f18, %f17, 0fBFC90FDA, %f1;
	fma.rn.f32 	%f19, %f17, 0fB3A22168, %f18;
	fma.rn.f32 	%f70, %f17, 0fA7C234C5, %f19;
	abs.f32 	%f5, %f1;
	setp.ltu.f32 	%p13, %f5, 0f47CE4780;
	mov.u32 	%r105, %r109;
	mov.f32 	%f69, %f70;
	@%p13 bra 	$L__BB0_20;
	setp.neu.f32 	%p14, %f5, 0f7F800000;
	@%p14 bra 	$L__BB0_15;
	mov.f32 	%f22, 0f00000000;
	mul.rn.f32 	%f69, %f1, %f22;
	mov.b32 	%r105, 0;
	bra.uni 	$L__BB0_20;
$L__BB0_15:
	mov.b32 	%r9, %f1;
	shl.b32 	%r57, %r9, 8;
	or.b32  	%r10, %r57, -2147483648;
	mov.b64 	%rd45, 0;
	mov.b32 	%r102, 0;
	mov.u64 	%rd43, __cudart_i2opi_f;
	mov.u64 	%rd44, %rd2;
$L__BB0_16:
	.pragma "nounroll";
	ld.global.nc.u32 	%r58, [%rd43];
	mad.wide.u32 	%rd27, %r58, %r10, %rd45;
	shr.u64 	%rd45, %rd27, 32;
	st.local.u32 	[%rd44], %rd27;
	add.s32 	%r102, %r102, 1;
	add.s64 	%rd44, %rd44, 4;
	add.s64 	%rd43, %rd43, 4;
	setp.ne.s32 	%p15, %r102, 6;
	@%p15 bra 	$L__BB0_16;
	shr.u32 	%r59, %r9, 23;
	st.local.u32 	[%rd2+24], %rd45;
	and.b32  	%r13, %r59, 31;
	and.b32  	%r60, %r59, 224;
	add.s32 	%r61, %r60, -128;
	shr.u32 	%r62, %r61, 5;
	mul.wide.u32 	%rd28, %r62, 4;
	sub.s64 	%rd9, %rd2, %rd28;
	ld.local.u32 	%r103, [%rd9+24];
	ld.local.u32 	%r104, [%rd9+20];
	setp.eq.s32 	%p16, %r13, 0;
	@%p16 bra 	$L__BB0_19;
	shf.l.wrap.b32 	%r103, %r104, %r103, %r13;
	ld.local.u32 	%r63, [%rd9+16];
	shf.l.wrap.b32 	%r104, %r63, %r104, %r13;
$L__BB0_19:
	shr.u32 	%r64, %r103, 30;
	shf.l.wrap.b32 	%r65, %r104, %r103, 2;
	shl.b32 	%r66, %r104, 2;
	shr.u32 	%r67, %r65, 31;
	add.s32 	%r68, %r67, %r64;
	neg.s32 	%r69, %r68;
	setp.lt.s32 	%p17, %r9, 0;
	selp.b32 	%r105, %r69, %r68, %p17;
	xor.b32  	%r70, %r65, %r9;
	shr.s32 	%r71, %r65, 31;
	xor.b32  	%r72, %r71, %r65;
	xor.b32  	%r73, %r71, %r66;
	cvt.u64.u32 	%rd29, %r72;
	shl.b64 	%rd30, %rd29, 32;
	cvt.u64.u32 	%rd31, %r73;
	or.b64  	%rd32, %rd30, %rd31;
	cvt.rn.f64.s64 	%fd28, %rd32;
	mul.f64 	%fd29, %fd28, 0d3BF921FB54442D19;
	cvt.rn.f32.f64 	%f20, %fd29;
	neg.f32 	%f21, %f20;
	setp.lt.s32 	%p18, %r70, 0;
	selp.f32 	%f69, %f21, %f20, %p18;
$L__BB0_20:
	setp.ltu.f32 	%p19, %f5, 0f47CE4780;
	add.s32 	%r75, %r105, 1;
	mul.rn.f32 	%f23, %f69, %f69;
	and.b32  	%r76, %r105, 1;
	setp.eq.b32 	%p20, %r76, 1;
	selp.f32 	%f24, %f69, 0f3F800000, %p20;
	fma.rn.f32 	%f25, %f23, %f24, 0f00000000;
	fma.rn.f32 	%f26, %f23, 0f37CBAC00, 0fBAB607ED;
	selp.f32 	%f27, 0fB94D4153, %f26, %p20;
	selp.f32 	%f28, 0f3C0885E4, 0f3D2AAABB, %p20;
	fma.rn.f32 	%f29, %f27, %f23, %f28;
	selp.f32 	%f30, 0fBE2AAAA8, 0fBEFFFFFF, %p20;
	fma.rn.f32 	%f31, %f29, %f23, %f30;
	fma.rn.f32 	%f32, %f31, %f25, %f24;
	and.b32  	%r77, %r75, 2;
	setp.eq.s32 	%p21, %r77, 0;
	mov.f32 	%f33, 0f00000000;
	sub.f32 	%f34, %f33, %f32;
	selp.f32 	%f9, %f32, %f34, %p21;
	@%p19 bra 	$L__BB0_28;
	setp.neu.f32 	%p22, %f5, 0f7F800000;
	@%p22 bra 	$L__BB0_23;
	mov.f32 	%f37, 0f00000000;
	mul.rn.f32 	%f70, %f1, %f37;
	mov.b32 	%r109, 0;
	bra.uni 	$L__BB0_28;
$L__BB0_23:
	mov.b32 	%r22, %f1;
	shl.b32 	%r79, %r22, 8;
	or.b32  	%r23, %r79, -2147483648;
	mov.b64 	%rd48, 0;
	mov.b32 	%r106, 0;
	mov.u64 	%rd46, __cudart_i2opi_f;
	mov.u64 	%rd47, %rd2;
$L__BB0_24:
	.pragma "nounroll";
	ld.global.nc.u32 	%r80, [%rd46];
	mad.wide.u32 	%rd35, %r80, %r23, %rd48;
	shr.u64 	%rd48, %rd35, 32;
	st.local.u32 	[%rd47], %rd35;
	add.s32 	%r106, %r106, 1;
	add.s64 	%rd47, %rd47, 4;
	add.s64 	%rd46, %rd46, 4;
	setp.ne.s32 	%p23, %r106, 6;
	@%p23 bra 	$L__BB0_24;
	shr.u32 	%r81, %r22, 23;
	st.local.u32 	[%rd2+24], %rd48;
	and.b32  	%r26, %r81, 31;
	and.b32  	%r82, %r81, 224;
	add.s32 	%r83, %r82, -128;
	shr.u32 	%r84, %r83, 5;
	mul.wide.u32 	%rd36, %r84, 4;
	sub.s64 	%rd16, %rd2, %rd36;
	ld.local.u32 	%r107, [%rd16+24];
	ld.local.u32 	%r108, [%rd16+20];
	setp.eq.s32 	%p24, %r26, 0;
	@%p24 bra 	$L__BB0_27;
	shf.l.wrap.b32 	%r107, %r108, %r107, %r26;
	ld.local.u32 	%r85, [%rd16+16];
	shf.l.wrap.b32 	%r108, %r85, %r108, %r26;
$L__BB0_27:
	shr.u32 	%r86, %r107, 30;
	shf.l.wrap.b32 	%r87, %r108, %r107, 2;
	shl.b32 	%r88, %r108, 2;
	shr.u32 	%r89, %r87, 31;
	add.s32 	%r90, %r89, %r86;
	neg.s32 	%r91, %r90;
	setp.lt.s32 	%p25, %r22, 0;
	selp.b32 	%r109, %r91, %r90, %p25;
	xor.b32  	%r92, %r87, %r22;
	shr.s32 	%r93, %r87, 31;
	xor.b32  	%r94, %r93, %r87;
	xor.b32  	%r95, %r93, %r88;
	cvt.u64.u32 	%rd37, %r94;
	shl.b64 	%rd38, %rd37, 32;
	cvt.u64.u32 	%rd39, %r95;
	or.b64  	%rd40, %rd38, %rd39;
	cvt.rn.f64.s64 	%fd30, %rd40;
	mul.f64 	%fd31, %fd30, 0d3BF921FB54442D19;
	cvt.rn.f32.f64 	%f35, %fd31;
	neg.f32 	%f36, %f35;
	setp.lt.s32 	%p26, %r92, 0;
	selp.f32 	%f70, %f36, %f35, %p26;
$L__BB0_28:
	mov.f32 	%f38, 0f3F000000;
	cvt.sat.f32.f32 	%f39, %f38;
	mov.f32 	%f40, 0f4B400001;
	mov.f32 	%f41, 0f437C0000;
	fma.rm.f32 	%f42, %f39, %f41, %f40;
	add.f32 	%f43, %f42, 0fCB40007F;
	mov.f32 	%f44, 0f00000000;
	sub.f32 	%f45, %f44, %f43;
	add.f32 	%f46, %f45, 0f00000000;
	ex2.approx.ftz.f32 	%f47, %f46;
	mov.b32 	%r97, %f42;
	shl.b32 	%r98, %r97, 23;
	mov.b32 	%f48, %r98;
	mul.f32 	%f49, %f47, %f48;
	mul.rn.f32 	%f50, %f70, %f70;
	and.b32  	%r99, %r109, 1;
	setp.eq.b32 	%p27, %r99, 1;
	selp.f32 	%f51, 0f3F800000, %f70, %p27;
	fma.rn.f32 	%f52, %f50, %f51, 0f00000000;
	fma.rn.f32 	%f53, %f50, 0f37CBAC00, 0fBAB607ED;
	selp.f32 	%f54, %f53, 0fB94D4153, %p27;
	selp.f32 	%f55, 0f3D2AAABB, 0f3C0885E4, %p27;
	fma.rn.f32 	%f56, %f54, %f50, %f55;
	selp.f32 	%f57, 0fBEFFFFFF, 0fBE2AAAA8, %p27;
	fma.rn.f32 	%f58, %f56, %f50, %f57;
	fma.rn.f32 	%f59, %f58, %f52, %f51;
	and.b32  	%r100, %r109, 2;
	setp.eq.s32 	%p28, %r100, 0;
	sub.f32 	%f60, %f44, %f59;
	selp.f32 	%f61, %f59, %f60, %p28;
	mul.f32 	%f62, %f49, %f9;
	mul.f32 	%f63, %f49, %f61;
	mul.f32 	%f64, %f3, %f62;
	mul.f32 	%f65, %f2, %f63;
	sub.f32 	%f66, %f64, %f65;
	mul.f32 	%f67, %f3, %f63;
	fma.rn.f32 	%f68, %f2, %f62, %f67;
	add.s64 	%rd42, %rd1, %rd23;
	st.global.v2.f32 	[%rd42], {%f66, %f68};
	bra.uni 	$L__BB0_30;
$L__BB0_29:
	mad.lo.s32 	%r55, %r35, %r1, %r44;
	mul.wide.s32 	%rd20, %r55, 8;
	add.s64 	%rd21, %rd1, %rd20;
	mov.f32 	%f15, 0f00000000;
	st.global.v2.f32 	[%rd21], {%f15, %f15};
$L__BB0_30:
	ret;

}
	// .globl	_Z19tuma_calculation_cuP6float2iiPfS1_
.visible .entry _Z19tuma_calculation_cuP6float2iiPfS1_(
	.param .u64 .ptr .align 1 _Z19tuma_calculation_cuP6float2iiPfS1__param_0,
	.param .u32 _Z19tuma_calculation_cuP6float2iiPfS1__param_1,
	.param .u32 _Z19tuma_calculation_cuP6float2iiPfS1__param_2,
	.param .u64 .ptr .align 1 _Z19tuma_calculation_cuP6float2iiPfS1__param_3,
	.param .u64 .ptr .align 1 _Z19tuma_calculation_cuP6float2iiPfS1__param_4
)
{
	.reg .pred 	%p<2>;
	.reg .b32 	%r<8>;
	.reg .b32 	%f<9>;
	.reg .b64 	%rd<9>;

	ld.param.u64 	%rd1, [_Z19tuma_calculation_cuP6float2iiPfS1__param_0];
	ld.param.u32 	%r3, [_Z19tuma_calculation_cuP6float2iiPfS1__param_1];
	ld.param.u32 	%r4, [_Z19tuma_calculation_cuP6float2iiPfS1__param_2];
	ld.param.u64 	%rd2, [_Z19tuma_calculation_cuP6float2iiPfS1__param_3];
	ld.param.u64 	%rd3, [_Z19tuma_calculation_cuP6float2iiPfS1__param_4];
	mov.u32 	%r5, %tid.x;
	mov.u32 	%r6, %ctaid.x;
	mov.u32 	%r7, %ntid.x;
	mad.lo.s32 	%r1, %r6, %r7, %r5;
	mul.lo.s32 	%r2, %r4, %r3;
	setp.ge.s32 	%p1, %r1, %r2;
	@%p1 bra 	$L__BB1_2;
	cvta.to.global.u64 	%rd4, %rd1;
	cvta.to.global.u64 	%rd5, %rd3;
	cvta.to.global.u64 	%rd6, %rd2;
	mul.wide.s32 	%rd7, %r1, 8;
	add.s64 	%rd8, %rd4, %rd7;
	ld.global.f32 	%f1, [%rd8];
	cvt.rn.f32.s32 	%f2, %r2;
	div.rn.f32 	%f3, %f1, %f2;
	atom.global.add.f32 	%f4, [%rd5], %f3;
	ld.global.f32 	%f5, [%rd8];
	mul.f32 	%f6, %f5, %f5;
	div.rn.f32 	%f7, %f6, %f2;
	atom.global.add.f32 	%f8, [%rd6], %f7;
$L__BB1_2:
	bar.sync 	0;
	ret;

}


// ===== COMPILED SASS (sm_100) =====

	.target	sm_100

	.elftype	@"ET_EXEC"


//--------------------- .note.nv.tkinfo           --------------------------
	.section	.note.nv.tkinfo,"",@"SHT_NOTE"
	.sectionflags	@"SHF_NOTE_NV_TKINFO"
	.tkinfo
        /*0018*/ 	.word	0x00000002
        /*0030*/ 	.string	""
        /*0030*/ 	.string	"ptxas"
        /*0030*/ 	.string	"Cuda compilation tools, release 13.0, V13.0.88"
        /*0030*/ 	.string	"Build cuda_13.0.r13.0/compiler.36424714_0"
        /*0030*/ 	.string	"-arch sm_100 -m 64 "



//--------------------- .note.nv.cuinfo           --------------------------
	.section	.note.nv.cuinfo,"",@"SHT_NOTE"
	.sectionflags	@"SHF_NOTE_NV_CUINFO"
        /*0018*/ 	.short	0x0002
        /*001a*/ 	.short	0x0064
        /*001c*/ 	.short	0x0082
	.zero		2


//--------------------- .nv.info                  --------------------------
	.section	.nv.info,"",@"SHT_CUDA_INFO"
	.align	4


	//----- nvinfo : EIATTR_REGCOUNT
	.align		4
        /*0000*/ 	.byte	0x04, 0x2f
        /*0002*/ 	.short	(.L_2 - .L_1)
	.align		4
.L_1:
        /*0004*/ 	.word	index@(_Z16fft_propogate_cuP6float2S0_dffii)
        /*0008*/ 	.word	0x0000001f


	//----- nvinfo : EIATTR_FRAME_SIZE
	.align		4
.L_2:
        /*000c*/ 	.byte	0x04, 0x11
        /*000e*/ 	.short	(.L_4 - .L_3)
	.align		4
.L_3:
        /*0010*/ 	.word	index@($__internal_2_$__cuda_sm20_dsqrt_rn_f64_mediumpath_v1)
        /*0014*/ 	.word	0x00000020


	//----- nvinfo : EIATTR_FRAME_SIZE
	.align		4
.L_4:
        /*0018*/ 	.byte	0x04, 0x11
        /*001a*/ 	.short	(.L_6 - .L_5)
	.align		4
.L_5:
        /*001c*/ 	.word	index@($__internal_1_$__cuda_sm20_div_rn_f64_full)
        /*0020*/ 	.word	0x00000020


	//----- nvinfo : EIATTR_FRAME_SIZE
	.align		4
.L_6:
        /*0024*/ 	.byte	0x04, 0x11
        /*0026*/ 	.short	(.L_8 - .L_7)
	.align		4
.L_7:
        /*0028*/ 	.word	index@(_Z16fft_propogate_cuP6float2S0_dffii)
        /*002c*/ 	.word	0x00000020


	//----- nvinfo : EIATTR_REGCOUNT
	.align		4
.L_8:
        /*0030*/ 	.byte	0x04, 0x2f
        /*0032*/ 	.short	(.L_10 - .L_9)
	.align		4
.L_9:
        /*0034*/ 	.word	index@(_Z19tuma_calculation_cuP6float2iiPfS1_)
        /*0038*/ 	.word	0x00000013


	//----- nvinfo : EIATTR_FRAME_SIZE
	.align		4
.L_10:
        /*003c*/ 	.byte	0x04, 0x11
        /*003e*/ 	.short	(.L_12 - .L_11)
	.align		4
.L_11:
        /*0040*/ 	.word	index@($__internal_0_$__cuda_sm3x_div_rn_noftz_f32_slowpath)
        /*0044*/ 	.word	0x00000000


	//----- nvinfo : EIATTR_FRAME_SIZE
	.align		4
.L_12:
        /*0048*/ 	.byte	0x04, 0x11
        /*004a*/ 	.short	(.L_14 - .L_13)
	.align		4
.L_13:
        /*004c*/ 	.word	index@(_Z19tuma_calculation_cuP6float2iiPfS1_)
        /*0050*/ 	.word	0x00000000


	//----- nvinfo : EIATTR_MIN_STACK_SIZE
	.align		4
.L_14:
        /*0054*/ 	.byte	0x04, 0x12
        /*0056*/ 	.short	(.L_16 - .L_15)
	.align		4
.L_15:
        /*0058*/ 	.word	index@(_Z19tuma_calculation_cuP6float2iiPfS1_)
        /*005c*/ 	.word	0x00000000


	//----- nvinfo : EIATTR_MIN_STACK_SIZE
	.align		4
.L_16:
        /*0060*/ 	.byte	0x04, 0x12
        /*0062*/ 	.short	(.L_18 - .L_17)
	.align		4
.L_17:
        /*0064*/ 	.word	index@(_Z16fft_propogate_cuP6float2S0_dffii)
        /*0068*/ 	.word	0x00000020
.L_18:


//--------------------- .nv.compat                --------------------------
	.section	.nv.compat,"",@"SHT_CUDA_COMPAT_INFO"
	.align	4
        /*0000*/ 	.byte	0x02, 0x09, 0x00, 0x00, 0x02, 0x02, 0x01, 0x00, 0x02, 0x05, 0x05, 0x00, 0x03, 0x07, 0x01, 0x01
        /*0010*/ 	.byte	0x02, 0x03, 0x00, 0x00, 0x02, 0x06, 0x01, 0x00, 0x04, 0x0b, 0x08, 0x00, 0x01, 0x00, 0x00, 0x00
        /*0020*/ 	.byte	0x00, 0x00, 0x00, 0x00


//--------------------- .nv.info._Z19tuma_calculation_cuP6float2iiPfS1_ --------------------------
	.section	.nv.info._Z19tuma_calculation_cuP6float2iiPfS1_,"",@"SHT_CUDA_INFO"
	.sectionflags	@""
	.align	4


	//----- nvinfo : EIATTR_CUDA_API_VERSION
	.align		4
        /*0000*/ 	.byte	0x04, 0x37
        /*0002*/ 	.short	(.L_20 - .L_19)
.L_19:
        /*0004*/ 	.word	0x00000082


	//----- nvinfo : EIATTR_KPARAM_INFO
	.align		4
.L_20:
        /*0008*/ 	.byte	0x04, 0x17
        /*000a*/ 	.short	(.L_22 - .L_21)
.L_21:
        /*000c*/ 	.word	0x00000000
        /*0010*/ 	.short	0x0004
        /*0012*/ 	.short	0x0018
        /*0014*/ 	.byte	0x00, 0xf5, 0x21, 0x00


	//----- nvinfo : EIATTR_KPARAM_INFO
	.align		4
.L_22:
        /*0018*/ 	.byte	0x04, 0x17
        /*001a*/ 	.short	(.L_24 - .L_23)
.L_23:
        /*001c*/ 	.word	0x00000000
        /*0020*/ 	.short	0x0003
        /*0022*/ 	.short	0x0010
        /*0024*/ 	.byte	0x00, 0xf5, 0x21, 0x00


	//----- nvinfo : EIATTR_KPARAM_INFO
	.align		4
.L_24:
        /*0028*/ 	.byte	0x04, 0x17
        /*002a*/ 	.short	(.L_26 - .L_25)
.L_25:
        /*002c*/ 	.word	0x00000000
        /*0030*/ 	.short	0x0002
        /*0032*/ 	.short	0x000c
        /*0034*/ 	.byte	0x00, 0xf0, 0x11, 0x00


	//----- nvinfo : EIATTR_KPARAM_INFO
	.align		4
.L_26:
        /*0038*/ 	.byte	0x04, 0x17
        /*003a*/ 	.short	(.L_28 - .L_27)
.L_27:
        /*003c*/ 	.word	0x00000000
        /*0040*/ 	.short	0x0001
        /*0042*/ 	.short	0x0008
        /*0044*/ 	.byte	0x00, 0xf0, 0x11, 0x00


	//----- nvinfo : EIATTR_KPARAM_INFO
	.align		4
.L_28:
        /*0048*/ 	.byte	0x04, 0x17
        /*004a*/ 	.short	(.L_30 - .L_29)
.L_29:
        /*004c*/ 	.word	0x00000000
        /*0050*/ 	.short	0x0000
        /*0052*/ 	.short	0x0000
        /*0054*/ 	.byte	0x00, 0xf5, 0x21, 0x00


	//----- nvinfo : EIATTR_SPARSE_MMA_MASK
	.align		4
.L_30:
        /*0058*/ 	.byte	0x03, 0x50
        /*005a*/ 	.short	0x0000


	//----- nvinfo : EIATTR_MAXREG_COUNT
	.align		4
        /*005c*/ 	.byte	0x03, 0x1b
        /*005e*/ 	.short	0x00ff


	//----- nvinfo : EIATTR_NUM_BARRIERS
	.align		4
        /*0060*/ 	.byte	0x02, 0x4c
        /*0062*/ 	.byte	0x01
	.zero		1


	//----- nvinfo : EIATTR_MERCURY_ISA_VERSION
	.align		4
        /*0064*/ 	.byte	0x03, 0x5f
        /*0066*/ 	.short	0x0101


	//----- nvinfo : EIATTR_VRC_CTA_INIT_COUNT
	.align		4
        /*0068*/ 	.byte	0x02, 0x4a
	.zero		1
	.zero		1


	//----- nvinfo : EIATTR_EXIT_INSTR_OFFSETS
	.align		4
        /*006c*/ 	.byte	0x04, 0x1c
        /*006e*/ 	.short	(.L_32 - .L_31)


	//   ....[0]....
.L_31:
        /*0070*/ 	.word	0x000003a0


	//----- nvinfo : EIATTR_CRS_STACK_SIZE
	.align		4
.L_32:
        /*0074*/ 	.byte	0x04, 0x1e
        /*0076*/ 	.short	(.L_34 - .L_33)
.L_33:
        /*0078*/ 	.word	0x00000000


	//----- nvinfo : EIATTR_CBANK_PARAM_SIZE
	.align		4
.L_34:
        /*007c*/ 	.byte	0x03, 0x19
        /*007e*/ 	.short	0x0020


	//----- nvinfo : EIATTR_PARAM_CBANK
	.align		4
        /*0080*/ 	.byte	0x04, 0x0a
        /*0082*/ 	.short	(.L_36 - .L_35)
	.align		4
.L_35:
        /*0084*/ 	.word	index@(.nv.constant0._Z19tuma_calculation_cuP6float2iiPfS1_)
        /*0088*/ 	.short	0x0380
        /*008a*/ 	.short	0x0020


	//----- nvinfo : EIATTR_SW_WAR
	.align		4
.L_36:
        /*008c*/ 	.byte	0x04, 0x36
        /*008e*/ 	.short	(.L_38 - .L_37)
.L_37:
        /*0090*/ 	.word	0x00000008
.L_38:


//--------------------- .nv.info._Z16fft_propogate_cuP6float2S0_dffii --------------------------
	.section	.nv.info._Z16fft_propogate_cuP6float2S0_dffii,"",@"SHT_CUDA_INFO"
	.sectionflags	@""
	.align	4


	//----- nvinfo : EIATTR_CUDA_API_VERSION
	.align		4
        /*0000*/ 	.byte	0x04, 0x37
        /*0002*/ 	.short	(.L_40 - .L_39)
.L_39:
        /*0004*/ 	.word	0x00000082


	//----- nvinfo : EIATTR_KPARAM_INFO
	.align		4
.L_40:
        /*0008*/ 	.byte	0x04, 0x17
        /*000a*/ 	.short	(.L_42 - .L_41)
.L_41:
        /*000c*/ 	.word	0x00000000
        /*0010*/ 	.short	0x0006
        /*0012*/ 	.short	0x0024
        /*0014*/ 	.byte	0x00, 0xf0, 0x11, 0x00


	//----- nvinfo : EIATTR_KPARAM_INFO
	.align		4
.L_42:
        /*0018*/ 	.byte	0x04, 0x17
        /*001a*/ 	.short	(.L_44 - .L_43)
.L_43:
        /*001c*/ 	.word	0x00000000
        /*0020*/ 	.short	0x0005
        /*0022*/ 	.short	0x0020
        /*0024*/ 	.byte	0x00, 0xf0, 0x11, 0x00


	//----- nvinfo : EIATTR_KPARAM_INFO
	.align		4
.L_44:
        /*0028*/ 	.byte	0x04, 0x17
        /*002a*/ 	.short	(.L_46 - .L_45)
.L_45:
        /*002c*/ 	.word	0x00000000
        /*0030*/ 	.short	0x0004
        /*0032*/ 	.short	0x001c
        /*0034*/ 	.byte	0x00, 0xf0, 0x11, 0x00


	//----- nvinfo : EIATTR_KPARAM_INFO
	.align		4
.L_46:
        /*0038*/ 	.byte	0x04, 0x17
        /*003a*/ 	.short	(.L_48 - .L_47)
.L_47:
        /*003c*/ 	.word	0x00000000
        /*0040*/ 	.short	0x0003
        /*0042*/ 	.short	0x0018
        /*0044*/ 	.byte	0x00, 0xf0, 0x11, 0x00


	//----- nvinfo : EIATTR_KPARAM_INFO
	.align		4
.L_48:
        /*0048*/ 	.byte	0x04, 0x17
        /*004a*/ 	.short	(.L_50 - .L_49)
.L_49:
        /*004c*/ 	.word	0x00000000
        /*0050*/ 	.short	0x0002
        /*0052*/ 	.short	0x0010
        /*0054*/ 	.byte	0x00, 0xf0, 0x21, 0x00


	//----- nvinfo : EIATTR_KPARAM_INFO
	.align		4
.L_50:
        /*0058*/ 	.byte	0x04, 0x17
        /*005a*/ 	.short	(.L_52 - .L_51)
.L_51:
        /*005c*/ 	.word	0x00000000
        /*0060*/ 	.short	0x0001
        /*0062*/ 	.short	0x0008
        /*0064*/ 	.byte	0x00, 0xf5, 0x21, 0x00


	//----- nvinfo : EIATTR_KPARAM_INFO
	.align		4
.L_52:
        /*0068*/ 	.byte	0x04, 0x17
        /*006a*/ 	.short	(.L_54 - .L_53)
.L_53:
        /*006c*/ 	.word	0x00000000
        /*0070*/ 	.short	0x0000
        /*0072*/ 	.short	0x0000
        /*0074*/ 	.byte	0x00, 0xf5, 0x21, 0x00


	//----- nvinfo : EIATTR_SPARSE_MMA_MASK
	.align		4
.L_54:
        /*0078*/ 	.byte	0x03, 0x50
        /*007a*/ 	.short	0x0000


	//----- nvinfo : EIATTR_MAXREG_COUNT
	.align		4
        /*007c*/ 	.byte	0x03, 0x1b
        /*007e*/ 	.short	0x00ff


	//----- nvinfo : EIATTR_MERCURY_ISA_VERSION
	.align		4
        /*0080*/ 	.byte	0x03, 0x5f
        /*0082*/ 	.short	0x0101


	//----- nvinfo : EIATTR_VRC_CTA_INIT_COUNT
	.align		4
        /*0084*/ 	.byte	0x02, 0x4a
	.zero		1
	.zero		1


	//----- nvinfo : EIATTR_EXIT_INSTR_OFFSETS
	.align		4
        /*0088*/ 	.byte	0x04, 0x1c
        /*008a*/ 	.short	(.L_56 - .L_55)


	//   ....[0]....
.L_55:
        /*008c*/ 	.word	0x00000290


	//   ....[1]....
        /*0090*/ 	.word	0x000014e0


	//   ....[2]....
        /*0094*/ 	.word	0x00001540


	//----- nvinfo : EIATTR_CRS_STACK_SIZE
	.align		4
.L_56:
        /*0098*/ 	.byte	0x04, 0x1e
        /*009a*/ 	.short	(.L_58 - .L_57)
.L_57:
        /*009c*/ 	.word	0x00000000


	//----- nvinfo : EIATTR_CBANK_PARAM_SIZE
	.align		4
.L_58:
        /*00a0*/ 	.byte	0x03, 0x19
        /*00a2*/ 	.short	0x0028


	//----- nvinfo : EIATTR_PARAM_CBANK
	.align		4
        /*00a4*/ 	.byte	0x04, 0x0a
        /*00a6*/ 	.short	(.L_60 - .L_59)
	.align		4
.L_59:
        /*00a8*/ 	.word	index@(.nv.constant0._Z16fft_propogate_cuP6float2S0_dffii)
        /*00ac*/ 	.short	0x0380
        /*00ae*/ 	.short	0x0028


	//----- nvinfo : EIATTR_SW_WAR
	.align		4
.L_60:
        /*00b0*/ 	.byte	0x04, 0x36
        /*00b2*/ 	.short	(.L_62 - .L_61)
.L_61:
        /*00b4*/ 	.word	0x00000008
.L_62:


//--------------------- .nv.callgraph             --------------------------
	.section	.nv.callgraph,"",@"SHT_CUDA_CALLGRAPH"
	.align	4
	.sectionentsize	8
	.align		4
        /*0000*/ 	.word	0x00000000
	.align		4
        /*0004*/ 	.word	0xffffffff
	.align		4
        /*0008*/ 	.word	0x00000000
	.align		4
        /*000c*/ 	.word	0xfffffffe
	.align		4
        /*0010*/ 	.word	0x00000000
	.align		4
        /*0014*/ 	.word	0xfffffffd
	.align		4
        /*0018*/ 	.word	0x00000000
	.align		4
        /*001c*/ 	.word	0xfffffffc


//--------------------- .nv.constant4             --------------------------
	.section	.nv.constant4,"a",@progbits
	.align	8
	.align		8
.nv.constant4:
        /*0000*/ 	.dword	__cudart_i2opi_f


//--------------------- .text._Z19tuma_calculation_cuP6float2iiPfS1_ --------------------------
	.section	.text._Z19tuma_calculation_cuP6float2iiPfS1_,"ax",@progbits
	.align	128
        .global         _Z19tuma_calculation_cuP6float2iiPfS1_
        .type           _Z19tuma_calculation_cuP6float2iiPfS1_,@function
        .size           _Z19tuma_calculation_cuP6float2iiPfS1_,(.L_x_44 - _Z19tuma_calculation_cuP6float2iiPfS1_)
        .other          _Z19tuma_calculation_cuP6float2iiPfS1_,@"STO_CUDA_ENTRY STV_DEFAULT"
_Z19tuma_calculation_cuP6float2iiPfS1_:
.text._Z19tuma_calculation_cuP6float2iiPfS1_:
[----:B------:R-:W-:Y:S01]  /*0000*/  LDC R1, c[0x0][0x37c] ;  /* 0x0000df00ff017b82 */ /* 0x000fe20000000800 */
[----:B------:R-:W0:Y:S07]  /*0010*/  S2R R3, SR_TID.X ;  /* 0x0000000000037919 */ /* 0x000e2e0000002100 */
[----:B------:R-:W0:Y:S01]  /*0020*/  S2UR UR6, SR_CTAID.X ;  /* 0x00000000000679c3 */ /* 0x000e220000002500 */
[----:B------:R-:W1:Y:S01]  /*0030*/  LDCU.64 UR4, c[0x0][0x388] ;  /* 0x00007100ff0477ac */ /* 0x000e620008000a00 */
[----:B------:R-:W-:Y:S06]  /*0040*/  BSSY.RECONVERGENT B0, `(.L_x_0) ;  /* 0x0000034000007945 */ /* 0x000fec0003800200 */
[----:B------:R-:W0:Y:S01]  /*0050*/  LDC R0, c[0x0][0x360] ;  /* 0x0000d800ff007b82 */ /* 0x000e220000000800 */
[----:B-1----:R-:W-:Y:S01]  /*0060*/  UIMAD UR4, UR5, UR4, URZ ;  /* 0x00000004050472a4 */ /* 0x002fe2000f8e02ff */
[----:B0-----:R-:W-:-:S05]  /*0070*/  IMAD R3, R0, UR6, R3 ;  /* 0x0000000600037c24 */ /* 0x001fca000f8e0203 */
[----:B------:R-:W-:-:S13]  /*0080*/  ISETP.GE.AND P0, PT, R3, UR4, PT ;  /* 0x0000000403007c0c */ /* 0x000fda000bf06270 */
[----:B------:R-:W-:Y:S05]  /*0090*/  @P0 BRA `(.L_x_1) ;  /* 0x0000000000b80947 */ /* 0x000fea0003800000 */
[----:B------:R-:W0:Y:S08]  /*00a0*/  LDC.64 R8, c[0x0][0x358] ;  /* 0x0000d600ff087b82 */ /* 0x000e300000000a00 */
[----:B------:R-:W1:Y:S01]  /*00b0*/  LDC.64 R4, c[0x0][0x380] ;  /* 0x0000e000ff047b82 */ /* 0x000e620000000a00 */
[----:B0-----:R-:W-:Y:S02]  /*00c0*/  R2UR UR6, R8 ;  /* 0x00000000080672ca */ /* 0x001fe400000e0000 */
[----:B------:R-:W-:Y:S01]  /*00d0*/  R2UR UR7, R9 ;  /* 0x00000000090772ca */ /* 0x000fe200000e0000 */
[----:B-1----:R-:W-:-:S12]  /*00e0*/  IMAD.WIDE R4, R3, 0x8, R4 ;  /* 0x0000000803047825 */ /* 0x002fd800078e0204 */
[----:B------:R-:W2:Y:S01]  /*00f0*/  LDG.E R0, desc[UR6][R4.64] ;  /* 0x0000000604007981 */ /* 0x000ea2000c1e1900 */
[----:B------:R-:W-:Y:S01]  /*0100*/  I2FP.F32.S32 R3, UR4 ;  /* 0x0000000400037c45 */ /* 0x000fe20008201400 */
[----:B------:R-:W-:Y:S03]  /*0110*/  BSSY.RECONVERGENT B1, `(.L_x_2) ;  /* 0x000000c000017945 */ /* 0x000fe60003800200 */
[----:B------:R-:W0:Y:S02]  /*0120*/  MUFU.RCP R2, R3 ;  /* 0x0000000300027308 */ /* 0x000e240000001000 */
[----:B0-----:R-:W-:-:S04]  /*0130*/  FFMA R7, -R3, R2, 1 ;  /* 0x3f80000003077423 */ /* 0x001fc80000000102 */
[----:B------:R-:W-:Y:S02]  /*0140*/  FFMA R7, R2, R7, R2 ;  /* 0x0000000702077223 */ /* 0x000fe40000000002 */
[----:B--2---:R-:W0:Y:S02]  /*0150*/  FCHK P0, R0, R3 ;  /* 0x0000000300007302 */ /* 0x004e240000000000 */
[----:B------:R-:W-:-:S04]  /*0160*/  FFMA R2, R0, R7, RZ ;  /* 0x0000000700027223 */ /* 0x000fc800000000ff */
[----:B------:R-:W-:-:S04]  /*0170*/  FFMA R6, -R3, R2, R0 ;  /* 0x0000000203067223 */ /* 0x000fc80000000100 */
[----:B------:R-:W-:Y:S01]  /*0180*/  FFMA R11, R7, R6, R2 ;  /* 0x00000006070b7223 */ /* 0x000fe20000000002 */
[----:B0-----:R-:W-:Y:S06]  /*0190*/  @!P0 BRA `(.L_x_3) ;  /* 0x00000000000c8947 */ /* 0x001fec0003800000 */
[----:B------:R-:W-:-:S07]  /*01a0*/  MOV R2, 0x1c0 ;  /* 0x000001c000027802 */ /* 0x000fce0000000f00 */
[----:B------:R-:W-:Y:S05]  /*01b0*/  CALL.REL.NOINC `($__internal_0_$__cuda_sm3x_div_rn_noftz_f32_slowpath) ;  /* 0x00000000007c7944 */ /* 0x000fea0003c00000 */
[----:B------:R-:W-:-:S07]  /*01c0*/  IMAD.MOV.U32 R11, RZ, RZ, R0 ;  /* 0x000000ffff0b7224 */ /* 0x000fce00078e0000 */
.L_x_3:
[----:B------:R-:W-:Y:S05]  /*01d0*/  BSYNC.RECONVERGENT B1 ;  /* 0x0000000000017941 */ /* 0x000fea0003800200 */
.L_x_2:
[----:B------:R-:W0:Y:S01]  /*01e0*/  LDC.64 R6, c[0x0][0x398] ;  /* 0x0000e600ff067b82 */ /* 0x000e220000000a00 */
[C---:B------:R-:W-:Y:S02]  /*01f0*/  R2UR UR6, R8.reuse ;  /* 0x00000000080672ca */ /* 0x040fe400000e0000 */
[C---:B------:R-:W-:Y:S02]  /*0200*/  R2UR UR7, R9.reuse ;  /* 0x00000000090772ca */ /* 0x040fe400000e0000 */
[----:B------:R-:W-:Y:S02]  /*0210*/  R2UR UR8, R8 ;  /* 0x00000000080872ca */ /* 0x000fe400000e0000 */
[----:B------:R-:W-:-:S09]  /*0220*/  R2UR UR9, R9 ;  /* 0x00000000090972ca */ /* 0x000fd200000e0000 */
[----:B0-----:R0:W-:Y:S04]  /*0230*/  REDG.E.ADD.F32.FTZ.RN.STRONG.GPU desc[UR6][R6.64], R11 ;  /* 0x0000000b060079a6 */ /* 0x0011e8000c12f306 */
[----:B------:R-:W2:Y:S01]  /*0240*/  LDG.E R4, desc[UR8][R4.64] ;  /* 0x0000000804047981 */ /* 0x000ea2000c1e1900 */
[----:B------:R-:W1:Y:S01]  /*0250*/  MUFU.RCP R0, R3 ;  /* 0x0000000300007308 */ /* 0x000e620000001000 */
[----:B------:R-:W-:Y:S01]  /*0260*/  BSSY.RECONVERGENT B1, `(.L_x_4) ;  /* 0x000000d000017945 */ /* 0x000fe20003800200 */
[----:B-1----:R-:W-:-:S04]  /*0270*/  FFMA R13, -R3, R0, 1 ;  /* 0x3f800000030d7423 */ /* 0x002fc80000000100 */
[----:B------:R-:W-:Y:S01]  /*0280*/  FFMA R0, R0, R13, R0 ;  /* 0x0000000d00007223 */ /* 0x000fe20000000000 */
[----:B--2---:R-:W-:-:S04]  /*0290*/  FMUL R2, R4, R4 ;  /* 0x0000000404027220 */ /* 0x004fc80000400000 */
[----:B------:R-:W1:Y:S01]  /*02a0*/  FCHK P0, R2, R3 ;  /* 0x0000000302007302 */ /* 0x000e620000000000 */
[----:B------:R-:W-:-:S04]  /*02b0*/  FFMA R13, R0, R2, RZ ;  /* 0x00000002000d7223 */ /* 0x000fc800000000ff */
[----:B------:R-:W-:-:S04]  /*02c0*/  FFMA R10, -R3, R13, R2 ;  /* 0x0000000d030a7223 */ /* 0x000fc80000000102 */
[----:B------:R-:W-:Y:S01]  /*02d0*/  FFMA R13, R0, R10, R13 ;  /* 0x0000000a000d7223 */ /* 0x000fe2000000000d */
[----:B01----:R-:W-:Y:S06]  /*02e0*/  @!P0 BRA `(.L_x_5) ;  /* 0x0000000000108947 */ /* 0x003fec0003800000 */
[----:B------:R-:W-:Y:S01]  /*02f0*/  IMAD.MOV.U32 R0, RZ, RZ, R2 ;  /* 0x000000ffff007224 */ /* 0x000fe200078e0002 */
[----:B------:R-:W-:-:S07]  /*0300*/  MOV R2, 0x320 ;  /* 0x0000032000027802 */ /* 0x000fce0000000f00 */
[----:B------:R-:W-:Y:S05]  /*0310*/  CALL.REL.NOINC `($__internal_0_$__cuda_sm3x_div_rn_noftz_f32_slowpath) ;  /* 0x0000000000247944 */ /* 0x000fea0003c00000 */
[----:B------:R-:W-:-:S07]  /*0320*/  IMAD.MOV.U32 R13, RZ, RZ, R0 ;  /* 0x000000ffff0d7224 */ /* 0x000fce00078e0000 */
.L_x_5:
[----:B------:R-:W-:Y:S05]  /*0330*/  BSYNC.RECONVERGENT B1 ;  /* 0x0000000000017941 */ /* 0x000fea0003800200 */
.L_x_4:
[----:B------:R-:W0:Y:S01]  /*0340*/  LDC.64 R2, c[0x0][0x390] ;  /* 0x0000e400ff027b82 */ /* 0x000e220000000a00 */
[----:B------:R-:W-:Y:S02]  /*0350*/  R2UR UR6, R8 ;  /* 0x00000000080672ca */ /* 0x000fe400000e0000 */
[----:B------:R-:W-:-:S13]  /*0360*/  R2UR UR7, R9 ;  /* 0x00000000090772ca */ /* 0x000fda00000e0000 */
[----:B0-----:R0:W-:Y:S02]  /*0370*/  REDG.E.ADD.F32.FTZ.RN.STRONG.GPU desc[UR6][R2.64], R13 ;  /* 0x0000000d020079a6 */ /* 0x0011e4000c12f306 */
.L_x_1:
[----:B------:R-:W-:Y:S05]  /*0380*/  BSYNC.RECONVERGENT B0 ;  /* 0x0000000000007941 */ /* 0x000fea0003800200 */
.L_x_0:
[----:B------:R-:W-:Y:S06]  /*0390*/  BAR.SYNC.DEFER_BLOCKING 0x0 ;  /* 0x0000000000007b1d */ /* 0x000fec0000010000 */
[----:B------:R-:W-:Y:S05]  /*03a0*/  EXIT ;  /* 0x000000000000794d */ /* 0x000fea0003800000 */
        .weak           $__internal_0_$__cuda_sm3x_div_rn_noftz_f32_slowpath
        .type           $__internal_0_$__cuda_sm3x_div_rn_noftz_f32_slowpath,@function
        .size           $__internal_0_$__cuda_sm3x_div_rn_noftz_f32_slowpath,(.L_x_44 - $__internal_0_$__cuda_sm3x_div_rn_noftz_f32_slowpath)
$__internal_0_$__cuda_sm3x_div_rn_noftz_f32_slowpath:
[--C-:B------:R-:W-:Y:S01]  /*03b0*/  SHF.R.U32.HI R7, RZ, 0x17, R3.reuse ;  /* 0x00000017ff077819 */ /* 0x100fe20000011603 */
[----:B------:R-:W-:Y:S01]  /*03c0*/  BSSY.RECONVERGENT B2, `(.L_x_6) ;  /* 0x0000063000027945 */ /* 0x000fe20003800200 */
[----:B------:R-:W-:Y:S02]  /*03d0*/  SHF.R.U32.HI R6, RZ, 0x17, R0 ;  /* 0x00000017ff067819 */ /* 0x000fe40000011600 */
[----:B------:R-:W-:Y:S01]  /*03e0*/  LOP3.LUT R14, R7, 0xff, RZ, 0xc0, !PT ;  /* 0x000000ff070e7812 */ /* 0x000fe200078ec0ff */
[----:B------:R-:W-:Y:S01]  /*03f0*/  IMAD.MOV.U32 R7, RZ, RZ, R3 ;  /* 0x000000ffff077224 */ /* 0x000fe200078e0003 */
[----:B------:R-:W-:-:S03]  /*0400*/  LOP3.LUT R12, R6, 0xff, RZ, 0xc0, !PT ;  /* 0x000000ff060c7812 */ /* 0x000fc600078ec0ff */
[----:B------:R-:W-:Y:S02]  /*0410*/  VIADD R11, R14, 0xffffffff ;  /* 0xffffffff0e0b7836 */ /* 0x000fe40000000000 */
[----:B------:R-:W-:-:S03]  /*0420*/  VIADD R10, R12, 0xffffffff ;  /* 0xffffffff0c0a7836 */ /* 0x000fc60000000000 */
[----:B------:R-:W-:-:S04]  /*0430*/  ISETP.GT.U32.AND P0, PT, R11, 0xfd, PT ;  /* 0x000000fd0b00780c */ /* 0x000fc80003f04070 */
[----:B------:R-:W-:-:S13]  /*0440*/  ISETP.GT.U32.OR P0, PT, R10, 0xfd, P0 ;  /* 0x000000fd0a00780c */ /* 0x000fda0000704470 */
[----:B------:R-:W-:Y:S01]  /*0450*/  @!P0 IMAD.MOV.U32 R6, RZ, RZ, RZ ;  /* 0x000000ffff068224 */ /* 0x000fe200078e00ff */
[----:B------:R-:W-:Y:S06]  /*0460*/  @!P0 BRA `(.L_x_7) ;  /* 0x00000000005c8947 */ /* 0x000fec0003800000 */
[----:B------:R-:W-:Y:S02]  /*0470*/  FSETP.GTU.FTZ.AND P0, PT, |R0|, +INF , PT ;  /* 0x7f8000000000780b */ /* 0x000fe40003f1c200 */
[----:B------:R-:W-:-:S04]  /*0480*/  FSETP.GTU.FTZ.AND P1, PT, |R3|, +INF , PT ;  /* 0x7f8000000300780b */ /* 0x000fc80003f3c200 */
[----:B------:R-:W-:-:S13]  /*0490*/  PLOP3.LUT P0, PT, P0, P1, PT, 0xf8, 0x8f ;  /* 0x00000000008f781c */ /* 0x000fda0000703f70 */
[----:B------:R-:W-:Y:S05]  /*04a0*/  @P0 BRA `(.L_x_8) ;  /* 0x00000004004c0947 */ /* 0x000fea0003800000 */
[----:B------:R-:W-:-:S13]  /*04b0*/  LOP3.LUT P0, RZ, R7, 0x7fffffff, R0, 0xc8, !PT ;  /* 0x7fffffff07ff7812 */ /* 0x000fda000780c800 */
[----:B------:R-:W-:Y:S05]  /*04c0*/  @!P0 BRA `(.L_x_9) ;  /* 0x00000004003c8947 */ /* 0x000fea0003800000 */
[C---:B------:R-:W-:Y:S02]  /*04d0*/  FSETP.NEU.FTZ.AND P2, PT, |R0|.reuse, +INF , PT ;  /* 0x7f8000000000780b */ /* 0x040fe40003f5d200 */
[----:B------:R-:W-:Y:S02]  /*04e0*/  FSETP.NEU.FTZ.AND P1, PT, |R3|, +INF , PT ;  /* 0x7f8000000300780b */ /* 0x000fe40003f3d200 */
[----:B------:R-:W-:-:S11]  /*04f0*/  FSETP.NEU.FTZ.AND P0, PT, |R0|, +INF , PT ;  /* 0x7f8000000000780b */ /* 0x000fd60003f1d200 */
[----:B------:R-:W-:Y:S05]  /*0500*/  @!P1 BRA !P2, `(.L_x_9) ;  /* 0x00000004002c9947 */ /* 0x000fea0005000000 */
[----:B------:R-:W-:-:S04]  /*0510*/  LOP3.LUT P2, RZ, R0, 0x7fffffff, RZ, 0xc0, !PT ;  /* 0x7fffffff00ff7812 */ /* 0x000fc8000784c0ff */
[----:B------:R-:W-:-:S13]  /*0520*/  PLOP3.LUT P1, PT, P1, P2, PT, 0x2f, 0xf2 ;  /* 0x0000000000f2781c */ /* 0x000fda0000f24577 */
[----:B------:R-:W-:Y:S05]  /*0530*/  @P1 BRA `(.L_x_10) ;  /* 0x0000000400181947 */ /* 0x000fea0003800000 */
[----:B------:R-:W-:-:S04]  /*0540*/  LOP3.LUT P1, RZ, R7, 0x7fffffff, RZ, 0xc0, !PT ;  /* 0x7fffffff07ff7812 */ /* 0x000fc8000782c0ff */
[----:B------:R-:W-:-:S13]  /*0550*/  PLOP3.LUT P0, PT, P0, P1, PT, 0x2f, 0xf2 ;  /* 0x0000000000f2781c */ /* 0x000fda0000702577 */
[----:B------:R-:W-:Y:S05]  /*0560*/  @P0 BRA `(.L_x_11) ;  /* 0x0000000400000947 */ /* 0x000fea0003800000 */
[----:B------:R-:W-:Y:S02]  /*0570*/  ISETP.GE.AND P0, PT, R10, RZ, PT ;  /* 0x000000ff0a00720c */ /* 0x000fe40003f06270 */
[----:B------:R-:W-:-:S11]  /*0580*/  ISETP.GE.AND P1, PT, R11, RZ, PT ;  /* 0x000000ff0b00720c */ /* 0x000fd60003f26270 */
[----:B------:R-:W-:Y:S02]  /*0590*/  @P0 IMAD.MOV.U32 R6, RZ, RZ, RZ ;  /* 0x000000ffff060224 */ /* 0x000fe400078e00ff */
[----:B------:R-:W-:Y:S01]  /*05a0*/  @!P0 FFMA R0, R0, 1.84467440737095516160e+19, RZ ;  /* 0x5f80000000008823 */ /* 0x000fe200000000ff */
[----:B------:R-:W-:Y:S02]  /*05b0*/  @!P0 IMAD.MOV.U32 R6, RZ, RZ, -0x40 ;  /* 0xffffffc0ff068424 */ /* 0x000fe400078e00ff */
[----:B------:R-:W-:Y:S02]  /*05c0*/  @!P1 FFMA R7, R3, 1.84467440737095516160e+19, RZ ;  /* 0x5f80000003079823 */ /* 0x000fe400000000ff */
[----:B------:R-:W-:-:S07]  /*05d0*/  @!P1 VIADD R6, R6, 0x40 ;  /* 0x0000004006069836 */ /* 0x000fce0000000000 */
.L_x_7:
[----:B------:R-:W-:Y:S01]  /*05e0*/  LEA R10, R14, 0xc0800000, 0x17 ;  /* 0xc08000000e0a7811 */ /* 0x000fe200078eb8ff */
[----:B------:R-:W-:Y:S04]  /*05f0*/  BSSY.RECONVERGENT B3, `(.L_x_12) ;  /* 0x0000036000037945 */ /* 0x000fe80003800200 */
[----:B------:R-:W-:Y:S02]  /*0600*/  IMAD.IADD R10, R7, 0x1, -R10 ;  /* 0x00000001070a7824 */ /* 0x000fe400078e0a0a */
[----:B------:R-:W-:Y:S02]  /*0610*/  VIADD R7, R12, 0xffffff81 ;  /* 0xffffff810c077836 */ /* 0x000fe40000000000 */
[----:B------:R-:W0:Y:S01]  /*0620*/  MUFU.RCP R11, R10 ;  /* 0x0000000a000b7308 */ /* 0x000e220000001000 */
[----:B------:R-:W-:Y:S01]  /*0630*/  FADD.FTZ R13, -R10, -RZ ;  /* 0x800000ff0a0d7221 */ /* 0x000fe20000010100 */
[----:B------:R-:W-:-:S03]  /*0640*/  IMAD R0, R7, -0x800000, R0 ;  /* 0xff80000007007824 */ /* 0x000fc600078e0200 */
[----:B0-----:R-:W-:-:S04]  /*0650*/  FFMA R12, R11, R13, 1 ;  /* 0x3f8000000b0c7423 */ /* 0x001fc8000000000d */
[----:B------:R-:W-:-:S04]  /*0660*/  FFMA R16, R11, R12, R11 ;  /* 0x0000000c0b107223 */ /* 0x000fc8000000000b */
[----:B------:R-:W-:-:S04]  /*0670*/  FFMA R11, R0, R16, RZ ;  /* 0x00000010000b7223 */ /* 0x000fc800000000ff */
[----:B------:R-:W-:-:S04]  /*0680*/  FFMA R12, R13, R11, R0 ;  /* 0x0000000b0d0c7223 */ /* 0x000fc80000000000 */
[----:B------:R-:W-:Y:S01]  /*0690*/  FFMA R15, R16, R12, R11 ;  /* 0x0000000c100f7223 */ /* 0x000fe2000000000b */
[----:B------:R-:W-:-:S03]  /*06a0*/  IADD3 R11, PT, PT, R7, 0x7f, -R14 ;  /* 0x0000007f070b7810 */ /* 0x000fc60007ffe80e */
[----:B------:R-:W-:Y:S02]  /*06b0*/  FFMA R12, R13, R15, R0 ;  /* 0x0000000f0d0c7223 */ /* 0x000fe40000000000 */
[----:B------:R-:W-:Y:S02]  /*06c0*/  IMAD.IADD R11, R11, 0x1, R6 ;  /* 0x000000010b0b7824 */ /* 0x000fe400078e0206 */
[----:B------:R-:W-:-:S05]  /*06d0*/  FFMA R0, R16, R12, R15 ;  /* 0x0000000c10007223 */ /* 0x000fca000000000f */
[----:B------:R-:W-:-:S04]  /*06e0*/  SHF.R.U32.HI R7, RZ, 0x17, R0 ;  /* 0x00000017ff077819 */ /* 0x000fc80000011600 */
[----:B------:R-:W-:-:S05]  /*06f0*/  LOP3.LUT R7, R7, 0xff, RZ, 0xc0, !PT ;  /* 0x000000ff07077812 */ /* 0x000fca00078ec0ff */
[----:B------:R-:W-:-:S04]  /*0700*/  IMAD.IADD R13, R7, 0x1, R11 ;  /* 0x00000001070d7824 */ /* 0x000fc800078e020b */
[----:B------:R-:W-:-:S05]  /*0710*/  VIADD R6, R13, 0xffffffff ;  /* 0xffffffff0d067836 */ /* 0x000fca0000000000 */
[----:B------:R-:W-:-:S13]  /*0720*/  ISETP.GE.U32.AND P0, PT, R6, 0xfe, PT ;  /* 0x000000fe0600780c */ /* 0x000fda0003f06070 */
[----:B------:R-:W-:Y:S05]  /*0730*/  @!P0 BRA `(.L_x_13) ;  /* 0x0000000000808947 */ /* 0x000fea0003800000 */
[----:B------:R-:W-:-:S13]  /*0740*/  ISETP.GT.AND P0, PT, R13, 0xfe, PT ;  /* 0x000000fe0d00780c */ /* 0x000fda0003f04270 */
[----:B------:R-:W-:Y:S05]  /*0750*/  @P0 BRA `(.L_x_14) ;  /* 0x00000000006c0947 */ /* 0x000fea0003800000 */
[----:B------:R-:W-:-:S13]  /*0760*/  ISETP.GE.AND P0, PT, R13, 0x1, PT ;  /* 0x000000010d00780c */ /* 0x000fda0003f06270 */
[----:B------:R-:W-:Y:S05]  /*0770*/  @P0 BRA `(.L_x_15) ;  /* 0x0000000000740947 */ /* 0x000fea0003800000 */
[----:B------:R-:W-:Y:S02]  /*0780*/  ISETP.GE.AND P0, PT, R13, -0x18, PT ;  /* 0xffffffe80d00780c */ /* 0x000fe40003f06270 */
[----:B------:R-:W-:-:S11]  /*0790*/  LOP3.LUT R0, R0, 0x80000000, RZ, 0xc0, !PT ;  /* 0x8000000000007812 */ /* 0x000fd600078ec0ff */
[----:B------:R-:W-:Y:S05]  /*07a0*/  @!P0 BRA `(.L_x_15) ;  /* 0x0000000000688947 */ /* 0x000fea0003800000 */
[CCC-:B------:R-:W-:Y:S01]  /*07b0*/  FFMA.RZ R6, R16.reuse, R12.reuse, R15.reuse ;  /* 0x0000000c10067223 */ /* 0x1c0fe2000000c00f */
[C---:B------:R-:W-:Y:S02]  /*07c0*/  VIADD R11, R13.reuse, 0x20 ;  /* 0x000000200d0b7836 */ /* 0x040fe40000000000 */
[-CC-:B------:R-:W-:Y:S01]  /*07d0*/  FFMA.RM R7, R16, R12.reuse, R15.reuse ;  /* 0x0000000c10077223 */ /* 0x180fe2000000400f */
[C---:B------:R-:W-:Y:S02]  /*07e0*/  ISETP.NE.AND P2, PT, R13.reuse, RZ, PT ;  /* 0x000000ff0d00720c */ /* 0x040fe40003f45270 */
[----:B------:R-:W-:Y:S01]  /*07f0*/  LOP3.LUT R10, R6, 0x7fffff, RZ, 0xc0, !PT ;  /* 0x007fffff060a7812 */ /* 0x000fe200078ec0ff */
[----:B------:R-:W-:Y:S01]  /*0800*/  FFMA.RP R6, R16, R12, R15 ;  /* 0x0000000c10067223 */ /* 0x000fe2000000800f */
[----:B------:R-:W-:Y:S01]  /*0810*/  IMAD.MOV R12, RZ, RZ, -R13 ;  /* 0x000000ffff0c7224 */ /* 0x000fe200078e0a0d */
[----:B------:R-:W-:Y:S02]  /*0820*/  ISETP.NE.AND P1, PT, R13, RZ, PT ;  /* 0x000000ff0d00720c */ /* 0x000fe40003f25270 */
[----:B------:R-:W-:-:S02]  /*0830*/  LOP3.LUT R10, R10, 0x800000, RZ, 0xfc, !PT ;  /* 0x008000000a0a7812 */ /* 0x000fc400078efcff */
[----:B------:R-:W-:Y:S02]  /*0840*/  FSETP.NEU.FTZ.AND P0, PT, R6, R7, PT ;  /* 0x000000070600720b */ /* 0x000fe40003f1d000 */
[----:B------:R-:W-:Y:S02]  /*0850*/  SHF.L.U32 R11, R10, R11, RZ ;  /* 0x0000000b0a0b7219 */ /* 0x000fe400000006ff */
[----:B------:R-:W-:Y:S02]  /*0860*/  SEL R7, R12, RZ, P2 ;  /* 0x000000ff0c077207 */ /* 0x000fe40001000000 */
[----:B------:R-:W-:Y:S02]  /*0870*/  ISETP.NE.AND P1, PT, R11, RZ, P1 ;  /* 0x000000ff0b00720c */ /* 0x000fe40000f25270 */
[----:B------:R-:W-:Y:S02]  /*0880*/  SHF.R.U32.HI R7, RZ, R7, R10 ;  /* 0x00000007ff077219 */ /* 0x000fe4000001160a */
[----:B------:R-:W-:-:S02]  /*0890*/  PLOP3.LUT P0, PT, P0, P1, PT, 0xf8, 0x8f ;  /* 0x00000000008f781c */ /* 0x000fc40000703f70 */
[----:B------:R-:W-:Y:S02]  /*08a0*/  SHF.R.U32.HI R11, RZ, 0x1, R7 ;  /* 0x00000001ff0b7819 */ /* 0x000fe40000011607 */
[----:B------:R-:W-:-:S04]  /*08b0*/  SEL R6, RZ, 0x1, !P0 ;  /* 0x00000001ff067807 */ /* 0x000fc80004000000 */
[----:B------:R-:W-:-:S04]  /*08c0*/  LOP3.LUT R6, R6, 0x1, R11, 0xf8, !PT ;  /* 0x0000000106067812 */ /* 0x000fc800078ef80b */
[----:B------:R-:W-:-:S05]  /*08d0*/  LOP3.LUT R6, R6, R7, RZ, 0xc0, !PT ;  /* 0x0000000706067212 */ /* 0x000fca00078ec0ff */
[----:B------:R-:W-:-:S05]  /*08e0*/  IMAD.IADD R11, R11, 0x1, R6 ;  /* 0x000000010b0b7824 */ /* 0x000fca00078e0206 */
[----:B------:R-:W-:Y:S01]  /*08f0*/  LOP3.LUT R0, R11, R0, RZ, 0xfc, !PT ;  /* 0x000000000b007212 */ /* 0x000fe200078efcff */
[----:B------:R-:W-:Y:S06]  /*0900*/  BRA `(.L_x_15) ;  /* 0x0000000000107947 */ /* 0x000fec0003800000 */
.L_x_14:
[----:B------:R-:W-:-:S04]  /*0910*/  LOP3.LUT R0, R0, 0x80000000, RZ, 0xc0, !PT ;  /* 0x8000000000007812 */ /* 0x000fc800078ec0ff */
[----:B------:R-:W-:Y:S01]  /*0920*/  LOP3.LUT R0, R0, 0x7f800000, RZ, 0xfc, !PT ;  /* 0x7f80000000007812 */ /* 0x000fe200078efcff */
[----:B------:R-:W-:Y:S06]  /*0930*/  BRA `(.L_x_15) ;  /* 0x0000000000047947 */ /* 0x000fec0003800000 */
.L_x_13:
[----:B------:R-:W-:-:S07]  /*0940*/  IMAD R0, R11, 0x800000, R0 ;  /* 0x008000000b007824 */ /* 0x000fce00078e0200 */
.L_x_15:
[----:B------:R-:W-:Y:S05]  /*0950*/  BSYNC.RECONVERGENT B3 ;  /* 0x0000000000037941 */ /* 0x000fea0003800200 */
.L_x_12:
[----:B------:R-:W-:Y:S05]  /*0960*/  BRA `(.L_x_16) ;  /* 0x0000000000207947 */ /* 0x000fea0003800000 */
.L_x_11:
[----:B------:R-:W-:-:S04]  /*0970*/  LOP3.LUT R0, R7, 0x80000000, R0, 0x48, !PT ;  /* 0x8000000007007812 */ /* 0x000fc800078e4800 */
[----:B------:R-:W-:Y:S01]  /*0980*/  LOP3.LUT R0, R0, 0x7f800000, RZ, 0xfc, !PT ;  /* 0x7f80000000007812 */ /* 0x000fe200078efcff */
[----:B------:R-:W-:Y:S06]  /*0990*/  BRA `(.L_x_16) ;  /* 0x0000000000147947 */ /* 0x000fec0003800000 */
.L_x_10:
[----:B------:R-:W-:Y:S01]  /*09a0*/  LOP3.LUT R0, R7, 0x80000000, R0, 0x48, !PT ;  /* 0x8000000007007812 */ /* 0x000fe200078e4800 */
[----:B------:R-:W-:Y:S06]  /*09b0*/  BRA `(.L_x_16) ;  /* 0x00000000000c7947 */ /* 0x000fec0003800000 */
.L_x_9:
[----:B------:R-:W0:Y:S01]  /*09c0*/  MUFU.RSQ R0, -QNAN ;  /* 0xffc0000000007908 */ /* 0x000e220000001400 */
[----:B------:R-:W-:Y:S05]  /*09d0*/  BRA `(.L_x_16) ;  /* 0x0000000000047947 */ /* 0x000fea0003800000 */
.L_x_8:
[----:B------:R-:W-:-:S07]  /*09e0*/  FADD.FTZ R0, R0, R3 ;  /* 0x0000000300007221 */ /* 0x000fce0000010000 */
.L_x_16:
[----:B------:R-:W-:Y:S05]  /*09f0*/  BSYNC.RECONVERGENT B2 ;  /* 0x0000000000027941 */ /* 0x000fea0003800200 */
.L_x_6:
[----:B------:R-:W-:Y:S02]  /*0a00*/  IMAD.MOV.U32 R6, RZ, RZ, R2 ;  /* 0x000000ffff067224 */ /* 0x000fe400078e0002 */
[----:B------:R-:W-:-:S04]  /*0a10*/  IMAD.MOV.U32 R7, RZ, RZ, 0x0 ;  /* 0x00000000ff077424 */ /* 0x000fc800078e00ff */
[----:B0-----:R-:W-:Y:S05]  /*0a20*/  RET.REL.NODEC R6 `(_Z19tuma_calculation_cuP6float2iiPfS1_) ;  /* 0xfffffff406747950 */ /* 0x001fea0003c3ffff */
.L_x_17:
[----:B------:R-:W-:-:S00]  /*0a30*/  BRA `(.L_x_17) ;  /* 0xfffffffc00fc7947 */ /* 0x000fc0000383ffff */
[----:B------:R-:W-:-:S00]  /*0a40*/  NOP ;  /* 0x0000000000007918 */ /* 0x000fc00000000000 */
        /* <DEDUP_REMOVED lines=11> */
.L_x_44:


//--------------------- .text._Z16fft_propogate_cuP6float2S0_dffii --------------------------
	.section	.text._Z16fft_propogate_cuP6float2S0_dffii,"ax",@progbits
	.align	128
        .global         _Z16fft_propogate_cuP6float2S0_dffii
        .type           _Z16fft_propogate_cuP6float2S0_dffii,@function
        .size           _Z16fft_propogate_cuP6float2S0_dffii,(.L_x_46 - _Z16fft_propogate_cuP6float2S0_dffii)
        .other          _Z16fft_propogate_cuP6float2S0_dffii,@"STO_CUDA_ENTRY STV_DEFAULT"
_Z16fft_propogate_cuP6float2S0_dffii:
.text._Z16fft_propogate_cuP6float2S0_dffii:
[----:B------:R-:W0:Y:S01]  /*0000*/  LDC R1, c[0x0][0x37c] ;  /* 0x0000df00ff017b82 */ /* 0x000e220000000800 */
[----:B------:R-:W1:Y:S01]  /*0010*/  LDCU.64 UR4, c[0x0][0x398] ;  /* 0x00007300ff0477ac */ /* 0x000e620008000a00 */
[----:B------:R-:W-:Y:S01]  /*0020*/  IMAD.MOV.U32 R2, RZ, RZ, 0x1 ;  /* 0x00000001ff027424 */ /* 0x000fe200078e00ff */
[----:B------:R-:W2:Y:S05]  /*0030*/  S2R R0, SR_TID.X ;  /* 0x0000000000007919 */ /* 0x000eaa0000002100 */
[----:B------:R-:W2:Y:S01]  /*0040*/  LDC R13, c[0x0][0x360] ;  /* 0x0000d800ff0d7b82 */ /* 0x000ea20000000800 */
[----:B0-----:R-:W-:Y:S01]  /*0050*/  VIADD R1, R1, 0xffffffe0 ;  /* 0xffffffe001017836 */ /* 0x001fe20000000000 */
[----:B------:R-:W0:Y:S06]  /*0060*/  S2R R12, SR_TID.Y ;  /* 0x00000000000c7919 */ /* 0x000e2c0000002200 */
[----:B------:R-:W0:Y:S01]  /*0070*/  LDC R15, c[0x0][0x364] ;  /* 0x0000d900ff0f7b82 */ /* 0x000e220000000800 */
[----:B-1----:R-:W1:Y:S01]  /*0080*/  F2F.F64.F32 R6, UR5 ;  /* 0x0000000500067d10 */ /* 0x002e620008201800 */
[----:B------:R-:W-:-:S07]  /*0090*/  UMOV UR5, 0x401921fb ;  /* 0x401921fb00057882 */ /* 0x000fce0000000000 */
[----:B------:R-:W3:Y:S01]  /*00a0*/  F2F.F64.F32 R8, UR4 ;  /* 0x0000000400087d10 */ /* 0x000ee20008201800 */
[----:B------:R-:W-:-:S07]  /*00b0*/  UMOV UR4, 0x54442eea ;  /* 0x54442eea00047882 */ /* 0x000fce0000000000 */
[----:B-1----:R-:W1:Y:S01]  /*00c0*/  MUFU.RCP64H R3, R7 ;  /* 0x0000000700037308 */ /* 0x002e620000001800 */
[----:B---3--:R-:W-:Y:S01]  /*00d0*/  DMUL R8, R8, UR4 ;  /* 0x0000000408087c28 */ /* 0x008fe20008000000 */
[----:B------:R-:W2:Y:S08]  /*00e0*/  S2UR UR4, SR_CTAID.X ;  /* 0x00000000000479c3 */ /* 0x000eb00000002500 */
[----:B------:R-:W0:Y:S01]  /*00f0*/  S2UR UR5, SR_CTAID.Y ;  /* 0x00000000000579c3 */ /* 0x000e220000002600 */
[----:B-1----:R-:W-:Y:S01]  /*0100*/  DFMA R4, -R6, R2, 1 ;  /* 0x3ff000000604742b */ /* 0x002fe20000000102 */
[----:B------:R-:W-:-:S07]  /*0110*/  FSETP.GEU.AND P1, PT, |R9|, 6.5827683646048100446e-37, PT ;  /* 0x036000000900780b */ /* 0x000fce0003f2e200 */
[----:B------:R-:W-:-:S08]  /*0120*/  DFMA R4, R4, R4, R4 ;  /* 0x000000040404722b */ /* 0x000fd00000000004 */
[----:B------:R-:W-:-:S08]  /*0130*/  DFMA R4, R2, R4, R2 ;  /* 0x000000040204722b */ /* 0x000fd00000000002 */
[----:B------:R-:W-:-:S08]  /*0140*/  DFMA R2, -R6, R4, 1 ;  /* 0x3ff000000602742b */ /* 0x000fd00000000104 */
[----:B------:R-:W-:-:S08]  /*0150*/  DFMA R2, R4, R2, R4 ;  /* 0x000000020402722b */ /* 0x000fd00000000004 */
[----:B------:R-:W-:-:S08]  /*0160*/  DMUL R4, R8, R2 ;  /* 0x0000000208047228 */ /* 0x000fd00000000000 */
[----:B------:R-:W-:-:S08]  /*0170*/  DFMA R10, -R6, R4, R8 ;  /* 0x00000004060a722b */ /* 0x000fd00000000108 */
[----:B------:R-:W-:Y:S01]  /*0180*/  DFMA R2, R2, R10, R4 ;  /* 0x0000000a0202722b */ /* 0x000fe20000000004 */
[----:B--2---:R-:W-:-:S09]  /*0190*/  IMAD R5, R13, UR4, R0 ;  /* 0x000000040d057c24 */ /* 0x004fd2000f8e0200 */
[----:B------:R-:W-:-:S05]  /*01a0*/  FFMA R4, RZ, R7, R3 ;  /* 0x00000007ff047223 */ /* 0x000fca0000000003 */
[----:B------:R-:W-:Y:S01]  /*01b0*/  FSETP.GT.AND P0, PT, |R4|, 1.469367938527859385e-39, PT ;  /* 0x001000000400780b */ /* 0x000fe20003f04200 */
[----:B0-----:R-:W-:-:S12]  /*01c0*/  IMAD R4, R15, UR5, R12 ;  /* 0x000000050f047c24 */ /* 0x001fd8000f8e020c */
[----:B------:R-:W-:Y:S05]  /*01d0*/  @P0 BRA P1, `(.L_x_18) ;  /* 0x0000000000200947 */ /* 0x000fea0000800000 */
[----:B------:R-:W-:Y:S01]  /*01e0*/  IMAD.MOV.U32 R18, RZ, RZ, R8 ;  /* 0x000000ffff127224 */ /* 0x000fe200078e0008 */
[----:B------:R-:W-:Y:S01]  /*01f0*/  MOV R0, 0x240 ;  /* 0x0000024000007802 */ /* 0x000fe20000000f00 */
[----:B------:R-:W-:Y:S02]  /*0200*/  IMAD.MOV.U32 R19, RZ, RZ, R9 ;  /* 0x000000ffff137224 */ /* 0x000fe400078e0009 */
[----:B------:R-:W-:Y:S02]  /*0210*/  IMAD.MOV.U32 R10, RZ, RZ, R6 ;  /* 0x000000ffff0a7224 */ /* 0x000fe400078e0006 */
[----:B------:R-:W-:-:S07]  /*0220*/  IMAD.MOV.U32 R11, RZ, RZ, R7 ;  /* 0x000000ffff0b7224 */ /* 0x000fce00078e0007 */
[----:B------:R-:W-:Y:S05]  /*0230*/  CALL.REL.NOINC `($__internal_1_$__cuda_sm20_div_rn_f64_full) ;  /* 0x0000001000c47944 */ /* 0x000fea0003c00000 */
[----:B------:R-:W-:Y:S02]  /*0240*/  IMAD.MOV.U32 R2, RZ, RZ, R8 ;  /* 0x000000ffff027224 */ /* 0x000fe400078e0008 */
[----:B------:R-:W-:-:S07]  /*0250*/  IMAD.MOV.U32 R3, RZ, RZ, R9 ;  /* 0x000000ffff037224 */ /* 0x000fce00078e0009 */
.L_x_18:
[----:B------:R-:W0:Y:S02]  /*0260*/  LDC.64 R8, c[0x0][0x3a0] ;  /* 0x0000e800ff087b82 */ /* 0x000e240000000a00 */
[----:B0-----:R-:W-:-:S04]  /*0270*/  ISETP.GE.AND P0, PT, R4, R9, PT ;  /* 0x000000090400720c */ /* 0x001fc80003f06270 */
[----:B------:R-:W-:-:S13]  /*0280*/  ISETP.GE.OR P0, PT, R5, R8, P0 ;  /* 0x000000080500720c */ /* 0x000fda0000706670 */
[----:B------:R-:W-:Y:S05]  /*0290*/  @P0 EXIT ;  /* 0x000000000000094d */ /* 0x000fea0003800000 */
[----:B------:R-:W-:Y:S02]  /*02a0*/  LOP3.LUT R0, R8, 0x1, RZ, 0xc0, !PT ;  /* 0x0000000108007812 */ /* 0x000fe400078ec0ff */
[----:B------:R-:W-:Y:S02]  /*02b0*/  LOP3.LUT R7, R9, 0x1, RZ, 0xc0, !PT ;  /* 0x0000000109077812 */ /* 0x000fe400078ec0ff */
[----:B------:R-:W-:-:S13]  /*02c0*/  ISETP.NE.U32.AND P0, PT, R0, 0x1, PT ;  /* 0x000000010000780c */ /* 0x000fda0003f05070 */
[----:B------:R-:W-:Y:S01]  /*02d0*/  @!P0 VIADD R0, R8, 0x1 ;  /* 0x0000000108008836 */ /* 0x000fe20000000000 */
[----:B------:R-:W-:-:S04]  /*02e0*/  @P0 SHF.R.S32.HI R6, RZ, 0x1, R8 ;  /* 0x00000001ff060819 */ /* 0x000fc80000011408 */
[----:B------:R-:W-:Y:S02]  /*02f0*/  @!P0 SHF.R.S32.HI R0, RZ, 0x1, R0 ;  /* 0x00000001ff008819 */ /* 0x000fe40000011400 */
[C---:B------:R-:W-:Y:S02]  /*0300*/  @P0 ISETP.GE.AND P2, PT, R5.reuse, R6, PT ;  /* 0x000000060500020c */ /* 0x040fe40003f46270 */
[----:B------:R-:W-:-:S04]  /*0310*/  @!P0 ISETP.GE.AND P1, PT, R5, R0, PT ;  /* 0x000000000500820c */ /* 0x000fc80003f26270 */
[C---:B------:R-:W-:Y:S02]  /*0320*/  @!P0 SEL R0, R8.reuse, RZ, P1 ;  /* 0x000000ff08008207 */ /* 0x040fe40000800000 */
[----:B------:R-:W-:Y:S02]  /*0330*/  ISETP.NE.U32.AND P1, PT, R7, 0x1, PT ;  /* 0x000000010700780c */ /* 0x000fe40003f25070 */
[----:B------:R-:W-:-:S05]  /*0340*/  @P0 SEL R0, R8, RZ, P2 ;  /* 0x000000ff08000207 */ /* 0x000fca0001000000 */
[----:B------:R-:W-:-:S06]  /*0350*/  IMAD.IADD R18, R5, 0x1, -R0 ;  /* 0x0000000105127824 */ /* 0x000fcc00078e0a00 */
[----:B------:R-:W-:Y:S05]  /*0360*/  @P1 BRA `(.L_x_19) ;  /* 0x00000000001c1947 */ /* 0x000fea0003800000 */
[----:B------:R-:W-:-:S05]  /*0370*/  VIADD R0, R9, 0x1 ;  /* 0x0000000109007836 */ /* 0x000fca0000000000 */
[----:B------:R-:W-:-:S04]  /*0380*/  SHF.R.U32.HI R7, RZ, 0x1, R0 ;  /* 0x00000001ff077819 */ /* 0x000fc80000011600 */
[----:B------:R-:W-:-:S13]  /*0390*/  ISETP.GE.U32.AND P0, PT, R4, R7, PT ;  /* 0x000000070400720c */ /* 0x000fda0003f06070 */
[----:B------:R-:W-:Y:S01]  /*03a0*/  @P0 IADD3 R9, PT, PT, R4, -R9, RZ ;  /* 0x8000000904090210 */ /* 0x000fe20007ffe0ff */
[----:B------:R0:W1:Y:S08]  /*03b0*/  @!P0 I2F.F64.U32 R16, R4 ;  /* 0x0000000400108312 */ /* 0x0000700000201800 */
[----:B------:R0:W2:Y:S01]  /*03c0*/  @P0 I2F.F64 R16, R9 ;  /* 0x0000000900100312 */ /* 0x0000a20000201c00 */
[----:B------:R-:W-:Y:S05]  /*03d0*/  BRA `(.L_x_20) ;  /* 0x0000000000147947 */ /* 0x000fea0003800000 */
.L_x_19:
[----:B------:R-:W-:-:S04]  /*03e0*/  SHF.R.U32.HI R7, RZ, 0x1, R9 ;  /* 0x00000001ff077819 */ /* 0x000fc80000011609 */
[----:B------:R-:W-:-:S13]  /*03f0*/  ISETP.GE.U32.AND P0, PT, R4, R7, PT ;  /* 0x000000070400720c */ /* 0x000fda0003f06070 */
[----:B------:R-:W-:Y:S01]  /*0400*/  @P0 IMAD.IADD R9, R4, 0x1, -R9 ;  /* 0x0000000104090824 */ /* 0x000fe200078e0a09 */
[----:B------:R3:W4:Y:S08]  /*0410*/  @!P0 I2F.F64.U32 R16, R4 ;  /* 0x0000000400108312 */ /* 0x0007300000201800 */
[----:B------:R3:W0:Y:S02]  /*0420*/  @P0 I2F.F64 R16, R9 ;  /* 0x0000000900100312 */ /* 0x0006240000201c00 */
.L_x_20:
[----:B0--3--:R-:W0:Y:S01]  /*0430*/  I2F.F64 R8, R8 ;  /* 0x0000000800087312 */ /* 0x009e220000201c00 */
[----:B------:R-:W-:Y:S01]  /*0440*/  IMAD.MOV.U32 R6, RZ, RZ, 0x1 ;  /* 0x00000001ff067424 */ /* 0x000fe200078e00ff */
[----:B------:R-:W-:Y:S06]  /*0450*/  BSSY.RECONVERGENT B0, `(.L_x_21) ;  /* 0x0000015000007945 */ /* 0x000fec0003800200 */
[----:B------:R-:W3:Y:S08]  /*0460*/  I2F.F64 R18, R18 ;  /* 0x0000001200127312 */ /* 0x000ef00000201c00 */
[----:B0-----:R-:W0:Y:S01]  /*0470*/  MUFU.RCP64H R7, R9 ;  /* 0x0000000900077308 */ /* 0x001e220000001800 */
[----:B---3--:R-:W-:Y:S01]  /*0480*/  FSETP.GEU.AND P1, PT, |R19|, 6.5827683646048100446e-37, PT ;  /* 0x036000001300780b */ /* 0x008fe20003f2e200 */
[----:B0-----:R-:W-:-:S08]  /*0490*/  DFMA R10, -R8, R6, 1 ;  /* 0x3ff00000080a742b */ /* 0x001fd00000000106 */
[----:B------:R-:W-:-:S08]  /*04a0*/  DFMA R10, R10, R10, R10 ;  /* 0x0000000a0a0a722b */ /* 0x000fd0000000000a */
[----:B------:R-:W-:-:S08]  /*04b0*/  DFMA R10, R6, R10, R6 ;  /* 0x0000000a060a722b */ /* 0x000fd00000000006 */
[----:B------:R-:W-:-:S08]  /*04c0*/  DFMA R6, -R8, R10, 1 ;  /* 0x3ff000000806742b */ /* 0x000fd0000000010a */
[----:B------:R-:W-:-:S08]  /*04d0*/  DFMA R6, R10, R6, R10 ;  /* 0x000000060a06722b */ /* 0x000fd0000000000a */
[----:B------:R-:W-:-:S08]  /*04e0*/  DMUL R10, R18, R6 ;  /* 0x00000006120a7228 */ /* 0x000fd00000000000 */
[----:B------:R-:W-:-:S08]  /*04f0*/  DFMA R12, -R8, R10, R18 ;  /* 0x0000000a080c722b */ /* 0x000fd00000000112 */
[----:B------:R-:W-:-:S10]  /*0500*/  DFMA R6, R6, R12, R10 ;  /* 0x0000000c0606722b */ /* 0x000fd4000000000a */
[----:B------:R-:W-:-:S05]  /*0510*/  FFMA R0, RZ, R9, R7 ;  /* 0x00000009ff007223 */ /* 0x000fca0000000007 */
[----:B------:R-:W-:-:S13]  /*0520*/  FSETP.GT.AND P0, PT, |R0|, 1.469367938527859385e-39, PT ;  /* 0x001000000000780b */ /* 0x000fda0003f04200 */
[----:B------:R-:W-:Y:S05]  /*0530*/  @P0 BRA P1, `(.L_x_22) ;  /* 0x0000000000180947 */ /* 0x000fea0000800000 */
[----:B------:R-:W-:Y:S01]  /*0540*/  IMAD.MOV.U32 R10, RZ, RZ, R8 ;  /* 0x000000ffff0a7224 */ /* 0x000fe200078e0008 */
[----:B------:R-:W-:Y:S01]  /*0550*/  MOV R0, 0x580 ;  /* 0x0000058000007802 */ /* 0x000fe20000000f00 */
[----:B------:R-:W-:-:S07]  /*0560*/  IMAD.MOV.U32 R11, RZ, RZ, R9 ;  /* 0x000000ffff0b7224 */ /* 0x000fce00078e0009 */
[----:B-12-4-:R-:W-:Y:S05]  /*0570*/  CALL.REL.NOINC `($__internal_1_$__cuda_sm20_div_rn_f64_full) ;  /* 0x0000000c00f47944 */ /* 0x016fea0003c00000 */
[----:B------:R-:W-:Y:S02]  /*0580*/  IMAD.MOV.U32 R6, RZ, RZ, R8 ;  /* 0x000000ffff067224 */ /* 0x000fe400078e0008 */
[----:B------:R-:W-:-:S07]  /*0590*/  IMAD.MOV.U32 R7, RZ, RZ, R9 ;  /* 0x000000ffff077224 */ /* 0x000fce00078e0009 */
.L_x_22:
[----:B------:R-:W-:Y:S05]  /*05a0*/  BSYNC.RECONVERGENT B0 ;  /* 0x0000000000007941 */ /* 0x000fea0003800200 */
.L_x_21:
[----:B------:R-:W0:Y:S01]  /*05b0*/  LDCU UR4, c[0x0][0x3a4] ;  /* 0x00007480ff0477ac */ /* 0x000e220008000800 */
[----:B------:R-:W-:Y:S01]  /*05c0*/  IMAD.MOV.U32 R8, RZ, RZ, 0x1 ;  /* 0x00000001ff087424 */ /* 0x000fe200078e00ff */
[----:B-12-4-:R-:W-:Y:S01]  /*05d0*/  FSETP.GEU.AND P1, PT, |R17|, 6.5827683646048100446e-37, PT ;  /* 0x036000001100780b */ /* 0x016fe20003f2e200 */
[----:B------:R-:W-:Y:S01]  /*05e0*/  BSSY.RECONVERGENT B0, `(.L_x_23) ;  /* 0x0000016000007945 */ /* 0x000fe20003800200 */
[----:B------:R-:W-:Y:S01]  /*05f0*/  UMOV UR5, 0x400921fb ;  /* 0x400921fb00057882 */ /* 0x000fe20000000000 */
[----:B0-----:R-:W0:Y:S01]  /*0600*/  I2F.F64.U32 R10, UR4 ;  /* 0x00000004000a7d12 */ /* 0x001e220008201800 */
[----:B------:R-:W-:-:S07]  /*0610*/  UMOV UR4, 0x54442eea ;  /* 0x54442eea00047882 */ /* 0x000fce0000000000 */
[----:B0-----:R-:W0:Y:S02]  /*0620*/  MUFU.RCP64H R9, R11 ;  /* 0x0000000b00097308 */ /* 0x001e240000001800 */
[----:B0-----:R-:W-:-:S08]  /*0630*/  DFMA R12, -R10, R8, 1 ;  /* 0x3ff000000a0c742b */ /* 0x001fd00000000108 */
[----:B------:R-:W-:-:S08]  /*0640*/  DFMA R12, R12, R12, R12 ;  /* 0x0000000c0c0c722b */ /* 0x000fd0000000000c */
[----:B------:R-:W-:-:S08]  /*0650*/  DFMA R12, R8, R12, R8 ;  /* 0x0000000c080c722b */ /* 0x000fd00000000008 */
[----:B------:R-:W-:-:S08]  /*0660*/  DFMA R8, -R10, R12, 1 ;  /* 0x3ff000000a08742b */ /* 0x000fd0000000010c */
[----:B------:R-:W-:-:S08]  /*0670*/  DFMA R8, R12, R8, R12 ;  /* 0x000000080c08722b */ /* 0x000fd0000000000c */
[----:B------:R-:W-:-:S08]  /*0680*/  DMUL R12, R8, R16 ;  /* 0x00000010080c7228 */ /* 0x000fd00000000000 */
[----:B------:R-:W-:-:S08]  /*0690*/  DFMA R14, -R10, R12, R16 ;  /* 0x0000000c0a0e722b */ /* 0x000fd00000000110 */
[----:B------:R-:W-:Y:S02]  /*06a0*/  DFMA R8, R8, R14, R12 ;  /* 0x0000000e0808722b */ /* 0x000fe4000000000c */
[----:B------:R-:W-:-:S08]  /*06b0*/  DADD R14, R6, R6 ;  /* 0x00000000060e7229 */ /* 0x000fd00000000006 */
[----:B------:R-:W-:Y:S01]  /*06c0*/  FFMA R0, RZ, R11, R9 ;  /* 0x0000000bff007223 */ /* 0x000fe20000000009 */
[----:B------:R-:W-:-:S04]  /*06d0*/  DMUL R14, R14, UR4 ;  /* 0x000000040e0e7c28 */ /* 0x000fc80008000000 */
[----:B------:R-:W-:-:S13]  /*06e0*/  FSETP.GT.AND P0, PT, |R0|, 1.469367938527859385e-39, PT ;  /* 0x001000000000780b */ /* 0x000fda0003f04200 */
[----:B------:R-:W-:Y:S05]  /*06f0*/  @P0 BRA P1, `(.L_x_24) ;  /* 0x0000000000100947 */ /* 0x000fea0000800000 */
[----:B------:R-:W-:Y:S01]  /*0700*/  IMAD.MOV.U32 R18, RZ, RZ, R16 ;  /* 0x000000ffff127224 */ /* 0x000fe200078e0010 */
[----:B------:R-:W-:Y:S01]  /*0710*/  MOV R0, 0x740 ;  /* 0x0000074000007802 */ /* 0x000fe20000000f00 */
[----:B------:R-:W-:-:S07]  /*0720*/  IMAD.MOV.U32 R19, RZ, RZ, R17 ;  /* 0x000000ffff137224 */ /* 0x000fce00078e0011 */
[----:B------:R-:W-:Y:S05]  /*0730*/  CALL.REL.NOINC `($__internal_1_$__cuda_sm20_div_rn_f64_full) ;  /* 0x0000000c00847944 */ /* 0x000fea0003c00000 */
.L_x_24:
[----:B------:R-:W-:Y:S05]  /*0740*/  BSYNC.RECONVERGENT B0 ;  /* 0x0000000000007941 */ /* 0x000fea0003800200 */
.L_x_23:
[----:B------:R-:W-:Y:S01]  /*0750*/  DADD R8, R8, R8 ;  /* 0x0000000008087229 */ /* 0x000fe20000000008 */
[----:B------:R-:W-:Y:S01]  /*0760*/  UMOV UR4, 0x54442eea ;  /* 0x54442eea00047882 */ /* 0x000fe20000000000 */
[----:B------:R-:W-:Y:S01]  /*0770*/  DMUL R14, R14, R14 ;  /* 0x0000000e0e0e7228 */ /* 0x000fe20000000000 */
[----:B------:R-:W-:Y:S01]  /*0780*/  UMOV UR5, 0x400921fb ;  /* 0x400921fb00057882 */ /* 0x000fe20000000000 */
[----:B------:R-:W0:Y:S04]  /*0790*/  LDCU.64 UR6, c[0x0][0x358] ;  /* 0x00006b00ff0677ac */ /* 0x000e280008000a00 */
[----:B------:R-:W-:Y:S02]  /*07a0*/  DMUL R8, R8, UR4 ;  /* 0x0000000408087c28 */ /* 0x000fe40008000000 */
[----:B------:R-:W-:-:S08]  /*07b0*/  DFMA R14, R2, R2, -R14 ;  /* 0x00000002020e722b */ /* 0x000fd0000000080e */
[----:B------:R-:W-:-:S08]  /*07c0*/  DFMA R8, -R8, R8, R14 ;  /* 0x000000080808722b */ /* 0x000fd0000000010e */
[----:B------:R-:W-:-:S14]  /*07d0*/  DSETP.GT.AND P0, PT, R8, RZ, PT ;  /* 0x000000ff0800722a */ /* 0x000fdc0003f04000 */
[----:B0-----:R-:W-:Y:S05]  /*07e0*/  @!P0 BRA `(.L_x_25) ;  /* 0x0000000c00408947 */ /* 0x001fea0003800000 */
[----:B------:R-:W0:Y:S01]  /*07f0*/  MUFU.RSQ64H R7, R9 ;  /* 0x0000000900077308 */ /* 0x000e220000001c00 */
[----:B------:R-:W-:Y:S01]  /*0800*/  VIADD R6, R9, 0xfcb00000 ;  /* 0xfcb0000009067836 */ /* 0x000fe20000000000 */
[----:B------:R-:W-:Y:S01]  /*0810*/  MOV R12, 0x0 ;  /* 0x00000000000c7802 */ /* 0x000fe20000000f00 */
[----:B------:R-:W-:Y:S01]  /*0820*/  IMAD.MOV.U32 R13, RZ, RZ, 0x3fd80000 ;  /* 0x3fd80000ff0d7424 */ /* 0x000fe200078e00ff */
[----:B------:R-:W-:Y:S02]  /*0830*/  BSSY.RECONVERGENT B0, `(.L_x_26) ;  /* 0x000000f000007945 */ /* 0x000fe40003800200 */
[----:B------:R-:W-:Y:S01]  /*0840*/  ISETP.GE.U32.AND P0, PT, R6, 0x7ca00000, PT ;  /* 0x7ca000000600780c */ /* 0x000fe20003f06070 */
[----:B0-----:R-:W-:-:S08]  /*0850*/  DMUL R10, R6, R6 ;  /* 0x00000006060a7228 */ /* 0x001fd00000000000 */
[----:B------:R-:W-:-:S08]  /*0860*/  DFMA R10, R8, -R10, 1 ;  /* 0x3ff00000080a742b */ /* 0x000fd0000000080a */
[----:B------:R-:W-:Y:S02]  /*0870*/  DFMA R12, R10, R12, 0.5 ;  /* 0x3fe000000a0c742b */ /* 0x000fe4000000000c */
[----:B------:R-:W-:-:S08]  /*0880*/  DMUL R10, R6, R10 ;  /* 0x0000000a060a7228 */ /* 0x000fd00000000000 */
[----:B------:R-:W-:-:S08]  /*0890*/  DFMA R14, R12, R10, R6 ;  /* 0x0000000a0c0e722b */ /* 0x000fd00000000006 */
[----:B------:R-:W-:Y:S02]  /*08a0*/  DMUL R16, R8, R14 ;  /* 0x0000000e08107228 */ /* 0x000fe40000000000 */
[----:B------:R-:W-:Y:S02]  /*08b0*/  VIADD R13, R15, 0xfff00000 ;  /* 0xfff000000f0d7836 */ /* 0x000fe40000000000 */
[----:B------:R-:W-:-:S04]  /*08c0*/  IMAD.MOV.U32 R12, RZ, RZ, R14 ;  /* 0x000000ffff0c7224 */ /* 0x000fc800078e000e */
[----:B------:R-:W-:-:S08]  /*08d0*/  DFMA R18, R16, -R16, R8 ;  /* 0x800000101012722b */ /* 0x000fd00000000008 */
[----:B------:R-:W-:Y:S01]  /*08e0*/  DFMA R10, R18, R12, R16 ;  /* 0x0000000c120a722b */ /* 0x000fe20000000010 */
[----:B------:R-:W-:Y:S10]  /*08f0*/  @!P0 BRA `(.L_x_27) ;  /* 0x0000000000088947 */ /* 0x000ff40003800000 */
[----:B------:R-:W-:-:S07]  /*0900*/  MOV R0, 0x920 ;  /* 0x0000092000007802 */ /* 0x000fce0000000f00 */
[----:B------:R-:W-:Y:S05]  /*0910*/  CALL.REL.NOINC `($__internal_2_$__cuda_sm20_dsqrt_rn_f64_mediumpath_v1) ;  /* 0x0000001000887944 */ /* 0x000fea0003c00000 */
.L_x_27:
[----:B------:R-:W-:Y:S05]  /*0920*/  BSYNC.RECONVERGENT B0 ;  /* 0x0000000000007941 */ /* 0x000fea0003800200 */
.L_x_26:
[----:B------:R-:W0:Y:S01]  /*0930*/  LDC.64 R6, c[0x0][0x380] ;  /* 0x0000e000ff067b82 */ /* 0x000e220000000a00 */
[----:B------:R-:W1:Y:S02]  /*0940*/  LDCU UR4, c[0x0][0x3a0] ;  /* 0x00007400ff0477ac */ /* 0x000e640008000800 */
[----:B-1----:R-:W-:Y:S01]  /*0950*/  IMAD R5, R5, UR4, R4 ;  /* 0x0000000405057c24 */ /* 0x002fe2000f8e0204 */
[----:B------:R-:W1:Y:S03]  /*0960*/  LDCU.64 UR4, c[0x0][0x390] ;  /* 0x00007200ff0477ac */ /* 0x000e660008000a00 */
[----:B0-----:R-:W-:-:S06]  /*0970*/  IMAD.WIDE R6, R5, 0x8, R6 ;  /* 0x0000000805067825 */ /* 0x001fcc00078e0206 */
[----:B------:R-:W5:Y:S01]  /*0980*/  LDG.E.64 R6, desc[UR6][R6.64] ;  /* 0x0000000606067981 */ /* 0x000f62000c1e1b00 */
[----:B------:R-:W-:Y:S01]  /*0990*/  DADD R10, R10, -R2 ;  /* 0x000000000a0a7229 */ /* 0x000fe20000000802 */
[----:B------:R-:W-:Y:S07]  /*09a0*/  BSSY.RECONVERGENT B0, `(.L_x_28) ;  /* 0x0000044000007945 */ /* 0x000fee0003800200 */
[----:B-1----:R-:W-:-:S06]  /*09b0*/  DMUL R10, R10, UR4 ;  /* 0x000000040a0a7c28 */ /* 0x002fcc0008000000 */
[----:B------:R-:W0:Y:S02]  /*09c0*/  F2F.F32.F64 R9, R10 ;  /* 0x0000000a00097310 */ /* 0x000e240000301000 */
[C---:B0-----:R-:W-:Y:S01]  /*09d0*/  FMUL R0, R9.reuse, 0.63661974668502807617 ;  /* 0x3f22f98309007820 */ /* 0x041fe20000400000 */
[----:B------:R-:W-:-:S05]  /*09e0*/  FSETP.GE.AND P0, PT, |R9|, 105615, PT ;  /* 0x47ce47800900780b */ /* 0x000fca0003f06200 */
[----:B------:R-:W0:Y:S02]  /*09f0*/  F2I.NTZ R0, R0 ;  /* 0x0000000000007305 */ /* 0x000e240000203100 */
[----:B0-----:R-:W-:Y:S01]  /*0a00*/  I2FP.F32.S32 R12, R0 ;  /* 0x00000000000c7245 */ /* 0x001fe20000201400 */
[----:B------:R-:W-:-:S04]  /*0a10*/  IMAD.MOV.U32 R14, RZ, RZ, R0 ;  /* 0x000000ffff0e7224 */ /* 0x000fc800078e0000 */
[----:B------:R-:W-:-:S04]  /*0a20*/  FFMA R3, R12, -1.5707962512969970703, R9 ;  /* 0xbfc90fda0c037823 */ /* 0x000fc80000000009 */
[----:B------:R-:W-:-:S04]  /*0a30*/  FFMA R3, R12, -7.5497894158615963534e-08, R3 ;  /* 0xb3a221680c037823 */ /* 0x000fc80000000003 */
[----:B------:R-:W-:-:S04]  /*0a40*/  FFMA R12, R12, -5.3903029534742383927e-15, R3 ;  /* 0xa7c234c50c0c7823 */ /* 0x000fc80000000003 */
[----:B------:R-:W-:Y:S01]  /*0a50*/  IMAD.MOV.U32 R2, RZ, RZ, R12 ;  /* 0x000000ffff027224 */ /* 0x000fe200078e000c */
[----:B------:R-:W-:Y:S06]  /*0a60*/  @!P0 BRA `(.L_x_29) ;  /* 0x0000000000dc8947 */ /* 0x000fec0003800000 */
[----:B------:R-:W-:-:S13]  /*0a70*/  FSETP.NEU.AND P0, PT, |R9|, +INF , PT ;  /* 0x7f8000000900780b */ /* 0x000fda0003f0d200 */
[----:B------:R-:W-:Y:S01]  /*0a80*/  @!P0 FMUL R2, RZ, R9 ;  /* 0x00000009ff028220 */ /* 0x000fe20000400000 */
[----:B------:R-:W-:Y:S01]  /*0a90*/  @!P0 IMAD.MOV.U32 R0, RZ, RZ, RZ ;  /* 0x000000ffff008224 */ /* 0x000fe200078e00ff */
[----:B------:R-:W-:Y:S06]  /*0aa0*/  @!P0 BRA `(.L_x_29) ;  /* 0x0000000000cc8947 */ /* 0x000fec0003800000 */
[----:B------:R-:W-:Y:S01]  /*0ab0*/  IMAD.SHL.U32 R2, R9, 0x100, RZ ;  /* 0x0000010009027824 */ /* 0x000fe200078e00ff */
[----:B------:R-:W0:Y:S01]  /*0ac0*/  LDCU.64 UR8, c[0x4][URZ] ;  /* 0x01000000ff0877ac */ /* 0x000e220008000a00 */
[----:B------:R-:W-:Y:S02]  /*0ad0*/  IMAD.MOV.U32 R8, RZ, RZ, RZ ;  /* 0x000000ffff087224 */ /* 0x000fe400078e00ff */
[----:B------:R-:W-:Y:S01]  /*0ae0*/  IMAD.MOV.U32 R0, RZ, RZ, R1 ;  /* 0x000000ffff007224 */ /* 0x000fe200078e0001 */
[----:B------:R-:W-:Y:S01]  /*0af0*/  LOP3.LUT R15, R2, 0x80000000, RZ, 0xfc, !PT ;  /* 0x80000000020f7812 */ /* 0x000fe200078efcff */
[----:B------:R-:W-:Y:S01]  /*0b00*/  UMOV UR5, URZ ;  /* 0x000000ff00057c82 */ /* 0x000fe20008000000 */
[----:B------:R-:W-:-:S05]  /*0b10*/  UMOV UR4, URZ ;  /* 0x000000ff00047c82 */ /* 0x000fca0008000000 */
.L_x_30:
[----:B0-----:R-:W-:Y:S01]  /*0b20*/  MOV R10, UR8 ;  /* 0x00000008000a7c02 */ /* 0x001fe20008000f00 */
[----:B------:R-:W-:-:S05]  /*0b30*/  IMAD.U32 R11, RZ, RZ, UR9 ;  /* 0x00000009ff0b7e24 */ /* 0x000fca000f8e00ff */
[----:B------:R-:W2:Y:S01]  /*0b40*/  LDG.E.CONSTANT R2, desc[UR6][R10.64] ;  /* 0x000000060a027981 */ /* 0x000ea2000c1e9900 */
[----:B------:R-:W-:Y:S02]  /*0b50*/  UIADD3 UR8, UP0, UPT, UR8, 0x4, URZ ;  /* 0x0000000408087890 */ /* 0x000fe4000ff1e0ff */
[----:B------:R-:W-:Y:S02]  /*0b60*/  UIADD3 UR4, UPT, UPT, UR4, 0x1, URZ ;  /* 0x0000000104047890 */ /* 0x000fe4000fffe0ff */
[----:B------:R-:W-:Y:S02]  /*0b70*/  UIADD3.X UR9, UPT, UPT, URZ, UR9, URZ, UP0, !UPT ;  /* 0x00000009ff097290 */ /* 0x000fe400087fe4ff */
[----:B------:R-:W-:Y:S01]  /*0b80*/  UISETP.NE.AND UP0, UPT, UR4, 0x6, UPT ;  /* 0x000000060400788c */ /* 0x000fe2000bf05270 */
[----:B--2---:R-:W-:-:S03]  /*0b90*/  IMAD.WIDE.U32 R2, R2, R15, RZ ;  /* 0x0000000f02027225 */ /* 0x004fc600078e00ff */
[----:B------:R-:W-:-:S04]  /*0ba0*/  IADD3 R13, P0, PT, R2, R8, RZ ;  /* 0x00000008020d7210 */ /* 0x000fc80007f1e0ff */
[----:B------:R-:W-:Y:S01]  /*0bb0*/  IADD3.X R8, PT, PT, R3, UR5, RZ, P0, !PT ;  /* 0x0000000503087c10 */ /* 0x000fe200087fe4ff */
[----:B------:R0:W-:Y:S02]  /*0bc0*/  STL [R0], R13 ;  /* 0x0000000d00007387 */ /* 0x0001e40000100800 */
[----:B0-----:R-:W-:Y:S01]  /*0bd0*/  VIADD R0, R0, 0x4 ;  /* 0x0000000400007836 */ /* 0x001fe20000000000 */
[----:B------:R-:W-:Y:S06]  /*0be0*/  BRA.U UP0, `(.L_x_30) ;  /* 0xfffffffd00cc7547 */ /* 0x000fec000b83ffff */
[----:B------:R-:W-:Y:S01]  /*0bf0*/  SHF.R.U32.HI R4, RZ, 0x17, R9 ;  /* 0x00000017ff047819 */ /* 0x000fe20000011609 */
[----:B------:R0:W-:Y:S03]  /*0c00*/  STL [R1+0x18], R8 ;  /* 0x0000180801007387 */ /* 0x0001e60000100800 */
[C---:B------:R-:W-:Y:S02]  /*0c10*/  LOP3.LUT R0, R4.reuse, 0xe0, RZ, 0xc0, !PT ;  /* 0x000000e004007812 */ /* 0x040fe400078ec0ff */
[----:B------:R-:W-:-:S03]  /*0c20*/  LOP3.LUT P0, RZ, R4, 0x1f, RZ, 0xc0, !PT ;  /* 0x0000001f04ff7812 */ /* 0x000fc6000780c0ff */
[----:B------:R-:W-:-:S05]  /*0c30*/  VIADD R0, R0, 0xffffff80 ;  /* 0xffffff8000007836 */ /* 0x000fca0000000000 */
[----:B------:R-:W-:-:S05]  /*0c40*/  SHF.R.U32.HI R0, RZ, 0x5, R0 ;  /* 0x00000005ff007819 */ /* 0x000fca0000011600 */
[----:B------:R-:W-:-:S05]  /*0c50*/  IMAD R13, R0, -0x4, R1 ;  /* 0xfffffffc000d7824 */ /* 0x000fca00078e0201 */
[----:B------:R-:W2:Y:S04]  /*0c60*/  LDL R0, [R13+0x18] ;  /* 0x000018000d007983 */ /* 0x000ea80000100800 */
[----:B------:R-:W2:Y:S04]  /*0c70*/  LDL R3, [R13+0x14] ;  /* 0x000014000d037983 */ /* 0x000ea80000100800 */
[----:B------:R-:W3:Y:S01]  /*0c80*/  @P0 LDL R2, [R13+0x10] ;  /* 0x000010000d020983 */ /* 0x000ee20000100800 */
[----:B------:R-:W-:Y:S01]  /*0c90*/  LOP3.LUT R4, R4, 0x1f, RZ, 0xc0, !PT ;  /* 0x0000001f04047812 */ /* 0x000fe200078ec0ff */
[----:B------:R-:W-:Y:S01]  /*0ca0*/  UMOV UR4, 0x54442d19 ;  /* 0x54442d1900047882 */ /* 0x000fe20000000000 */
[----:B------:R-:W-:-:S02]  /*0cb0*/  UMOV UR5, 0x3bf921fb ;  /* 0x3bf921fb00057882 */ /* 0x000fc40000000000 */
[-C--:B--2---:R-:W-:Y:S02]  /*0cc0*/  @P0 SHF.L.W.U32.HI R0, R3, R4.reuse, R0 ;  /* 0x0000000403000219 */ /* 0x084fe40000010e00 */
[----:B---3--:R-:W-:Y:S02]  /*0cd0*/  @P0 SHF.L.W.U32.HI R3, R2, R4, R3 ;  /* 0x0000000402030219 */ /* 0x008fe40000010e03 */
[----:B------:R-:W-:Y:S02]  /*0ce0*/  ISETP.GE.AND P0, PT, R9, RZ, PT ;  /* 0x000000ff0900720c */ /* 0x000fe40003f06270 */
[C---:B------:R-:W-:Y:S01]  /*0cf0*/  SHF.L.W.U32.HI R2, R3.reuse, 0x2, R0 ;  /* 0x0000000203027819 */ /* 0x040fe20000010e00 */
[----:B------:R-:W-:-:S03]  /*0d00*/  IMAD.SHL.U32 R3, R3, 0x4, RZ ;  /* 0x0000000403037824 */ /* 0x000fc600078e00ff */
[----:B------:R-:W-:-:S04]  /*0d10*/  SHF.R.S32.HI R4, RZ, 0x1f, R2 ;  /* 0x0000001fff047819 */ /* 0x000fc80000011402 */
[C---:B------:R-:W-:Y:S02]  /*0d20*/  LOP3.LUT R10, R4.reuse, R3, RZ, 0x3c, !PT ;  /* 0x00000003040a7212 */ /* 0x040fe400078e3cff */
[----:B------:R-:W-:Y:S02]  /*0d30*/  LOP3.LUT R11, R4, R2, RZ, 0x3c, !PT ;  /* 0x00000002040b7212 */ /* 0x000fe400078e3cff */
[----:B------:R-:W-:Y:S02]  /*0d40*/  SHF.R.U32.HI R3, RZ, 0x1e, R0 ;  /* 0x0000001eff037819 */ /* 0x000fe40000011600 */
[C---:B------:R-:W-:Y:S02]  /*0d50*/  LOP3.LUT R4, R2.reuse, R9, RZ, 0x3c, !PT ;  /* 0x0000000902047212 */ /* 0x040fe400078e3cff */
[----:B------:R-:W1:Y:S01]  /*0d60*/  I2F.F64.S64 R10, R10 ;  /* 0x0000000a000a7312 */ /* 0x000e620000301c00 */
[----:B------:R-:W-:Y:S02]  /*0d70*/  LEA.HI R0, R2, R3, RZ, 0x1 ;  /* 0x0000000302007211 */ /* 0x000fe400078f08ff */
[----:B------:R-:W-:-:S03]  /*0d80*/  ISETP.GE.AND P1, PT, R4, RZ, PT ;  /* 0x000000ff0400720c */ /* 0x000fc60003f26270 */
[----:B------:R-:W-:-:S04]  /*0d90*/  IMAD.MOV R2, RZ, RZ, -R0 ;  /* 0x000000ffff027224 */ /* 0x000fc800078e0a00 */
[----:B------:R-:W-:Y:S01]  /*0da0*/  @!P0 IMAD.MOV.U32 R0, RZ, RZ, R2 ;  /* 0x000000ffff008224 */ /* 0x000fe200078e0002 */
[----:B-1----:R-:W-:-:S10]  /*0db0*/  DMUL R16, R10, UR4 ;  /* 0x000000040a107c28 */ /* 0x002fd40008000000 */
[----:B------:R-:W1:Y:S02]  /*0dc0*/  F2F.F32.F64 R16, R16 ;  /* 0x0000001000107310 */ /* 0x000e640000301000 */
[----:B01----:R-:W-:-:S07]  /*0dd0*/  FSEL R2, -R16, R16, !P1 ;  /* 0x0000001010027208 */ /* 0x003fce0004800100 */
.L_x_29:
[----:B------:R-:W-:Y:S05]  /*0de0*/  BSYNC.RECONVERGENT B0 ;  /* 0x0000000000007941 */ /* 0x000fea0003800200 */
.L_x_28:
[----:B------:R-:W-:Y:S01]  /*0df0*/  LOP3.LUT R8, R0, 0x1, RZ, 0xc0, !PT ;  /* 0x0000000100087812 */ /* 0x000fe200078ec0ff */
[----:B------:R-:W-:Y:S02]  /*0e00*/  IMAD.MOV.U32 R15, RZ, RZ, 0x37cbac00 ;  /* 0x37cbac00ff0f7424 */ /* 0x000fe400078e00ff */
[----:B------:R-:W-:Y:S01]  /*0e10*/  FMUL R3, R2, R2 ;  /* 0x0000000202037220 */ /* 0x000fe20000400000 */
[----:B------:R-:W-:Y:S01]  /*0e20*/  VIADD R0, R0, 0x1 ;  /* 0x0000000100007836 */ /* 0x000fe20000000000 */
[----:B------:R-:W-:Y:S01]  /*0e30*/  ISETP.NE.U32.AND P0, PT, R8, 0x1, PT ;  /* 0x000000010800780c */ /* 0x000fe20003f05070 */
[----:B------:R-:W-:Y:S02]  /*0e40*/  IMAD.MOV.U32 R8, RZ, RZ, 0x3c0885e4 ;  /* 0x3c0885e4ff087424 */ /* 0x000fe400078e00ff */
[----:B------:R-:W-:Y:S01]  /*0e50*/  FFMA R4, R3, R15, -0.0013887860113754868507 ;  /* 0xbab607ed03047423 */ /* 0x000fe2000000000f */
[----:B------:R-:W-:Y:S01]  /*0e60*/  MOV R11, 0x3e2aaaa8 ;  /* 0x3e2aaaa8000b7802 */ /* 0x000fe20000000f00 */
[----:B------:R-:W-:Y:S01]  /*0e70*/  BSSY.RECONVERGENT B0, `(.L_x_31) ;  /* 0x0000044000007945 */ /* 0x000fe20003800200 */
[----:B------:R-:W-:-:S02]  /*0e80*/  LOP3.LUT P1, RZ, R0, 0x2, RZ, 0xc0, !PT ;  /* 0x0000000200ff7812 */ /* 0x000fc4000782c0ff */
[----:B------:R-:W-:Y:S02]  /*0e90*/  FSEL R4, R4, -0.00019574658654164522886, P0 ;  /* 0xb94d415304047808 */ /* 0x000fe40000000000 */
[----:B------:R-:W-:Y:S02]  /*0ea0*/  FSEL R8, R8, 0.041666727513074874878, !P0 ;  /* 0x3d2aaabb08087808 */ /* 0x000fe40004000000 */
[----:B------:R-:W-:Y:S02]  /*0eb0*/  FSEL R0, R2, 1, !P0 ;  /* 0x3f80000002007808 */ /* 0x000fe40004000000 */
[----:B------:R-:W-:Y:S01]  /*0ec0*/  FSEL R11, -R11, -0.4999999701976776123, !P0 ;  /* 0xbeffffff0b0b7808 */ /* 0x000fe20004000100 */
[----:B------:R-:W-:Y:S01]  /*0ed0*/  FFMA R4, R3, R4, R8 ;  /* 0x0000000403047223 */ /* 0x000fe20000000008 */
[----:B------:R-:W-:Y:S01]  /*0ee0*/  FSETP.GE.AND P0, PT, |R9|, 105615, PT ;  /* 0x47ce47800900780b */ /* 0x000fe20003f06200 */
[C---:B------:R-:W-:Y:S02]  /*0ef0*/  FFMA R13, R3.reuse, R0, RZ ;  /* 0x00000000030d7223 */ /* 0x040fe400000000ff */
[----:B------:R-:W-:-:S04]  /*0f00*/  FFMA R4, R3, R4, R11 ;  /* 0x0000000403047223 */ /* 0x000fc8000000000b */
[----:B------:R-:W-:-:S04]  /*0f10*/  FFMA R13, R13, R4, R0 ;  /* 0x000000040d0d7223 */ /* 0x000fc80000000000 */
[----:B------:R-:W-:Y:S02]  /*0f20*/  @P1 FADD R13, RZ, -R13 ;  /* 0x8000000dff0d1221 */ /* 0x000fe40000000000 */
[----:B------:R-:W-:Y:S05]  /*0f30*/  @!P0 BRA `(.L_x_32) ;  /* 0x0000000000dc8947 */ /* 0x000fea0003800000 */
        /* <DEDUP_REMOVED lines=11> */
.L_x_33:
[----:B0-----:R-:W-:Y:S02]  /*0ff0*/  IMAD.U32 R10, RZ, RZ, UR8 ;  /* 0x00000008ff0a7e24 */ /* 0x001fe4000f8e00ff */
        /* <DEDUP_REMOVED lines=24> */
[----:B------:R-:W-:Y:S01]  /*1180*/  UMOV UR5, 0x3bf921fb ;  /* 0x3bf921fb00057882 */ /* 0x000fe20000000000 */
[----:B------:R-:W-:-:S02]  /*1190*/  ISETP.GE.AND P1, PT, R9, RZ, PT ;  /* 0x000000ff0900720c */ /* 0x000fc40003f26270 */
[-C--:B--2---:R-:W-:Y:S02]  /*11a0*/  @P0 SHF.L.W.U32.HI R0, R3, R4.reuse, R0 ;  /* 0x0000000403000219 */ /* 0x084fe40000010e00 */
[----:B---3--:R-:W-:-:S04]  /*11b0*/  @P0 SHF.L.W.U32.HI R3, R2, R4, R3 ;  /* 0x0000000402030219 */ /* 0x008fc80000010e03 */
[C---:B------:R-:W-:Y:S01]  /*11c0*/  SHF.L.W.U32.HI R2, R3.reuse, 0x2, R0 ;  /* 0x0000000203027819 */ /* 0x040fe20000010e00 */
[----:B------:R-:W-:-:S03]  /*11d0*/  IMAD.SHL.U32 R3, R3, 0x4, RZ ;  /* 0x0000000403037824 */ /* 0x000fc600078e00ff */
[----:B------:R-:W-:Y:S02]  /*11e0*/  SHF.R.S32.HI R4, RZ, 0x1f, R2 ;  /* 0x0000001fff047819 */ /* 0x000fe40000011402 */
[----:B------:R-:W-:Y:S02]  /*11f0*/  LOP3.LUT R9, R2, R9, RZ, 0x3c, !PT ;  /* 0x0000000902097212 */ /* 0x000fe400078e3cff */
[C---:B------:R-:W-:Y:S02]  /*1200*/  LOP3.LUT R10, R4.reuse, R3, RZ, 0x3c, !PT ;  /* 0x00000003040a7212 */ /* 0x040fe400078e3cff */
[----:B------:R-:W-:Y:S02]  /*1210*/  LOP3.LUT R11, R4, R2, RZ, 0x3c, !PT ;  /* 0x00000002040b7212 */ /* 0x000fe400078e3cff */
[----:B------:R-:W-:Y:S02]  /*1220*/  SHF.R.U32.HI R3, RZ, 0x1e, R0 ;  /* 0x0000001eff037819 */ /* 0x000fe40000011600 */
[----:B------:R-:W-:-:S02]  /*1230*/  ISETP.GE.AND P0, PT, R9, RZ, PT ;  /* 0x000000ff0900720c */ /* 0x000fc40003f06270 */
[----:B------:R-:W1:Y:S01]  /*1240*/  I2F.F64.S64 R10, R10 ;  /* 0x0000000a000a7312 */ /* 0x000e620000301c00 */
[----:B------:R-:W-:-:S04]  /*1250*/  LEA.HI R14, R2, R3, RZ, 0x1 ;  /* 0x00000003020e7211 */ /* 0x000fc800078f08ff */
[----:B------:R-:W-:-:S05]  /*1260*/  IADD3 R0, PT, PT, -R14, RZ, RZ ;  /* 0x000000ff0e007210 */ /* 0x000fca0007ffe1ff */
[----:B------:R-:W-:Y:S01]  /*1270*/  @!P1 IMAD.MOV.U32 R14, RZ, RZ, R0 ;  /* 0x000000ffff0e9224 */ /* 0x000fe200078e0000 */
[----:B-1----:R-:W-:-:S10]  /*1280*/  DMUL R16, R10, UR4 ;  /* 0x000000040a107c28 */ /* 0x002fd40008000000 */
[----:B------:R-:W1:Y:S02]  /*1290*/  F2F.F32.F64 R16, R16 ;  /* 0x0000001000107310 */ /* 0x000e640000301000 */
[----:B01----:R-:W-:-:S07]  /*12a0*/  FSEL R12, -R16, R16, !P0 ;  /* 0x00000010100c7208 */ /* 0x003fce0004000100 */
.L_x_32:
[----:B------:R-:W-:Y:S05]  /*12b0*/  BSYNC.RECONVERGENT B0 ;  /* 0x0000000000007941 */ /* 0x000fea0003800200 */
.L_x_31:
[----:B------:R-:W-:Y:S02]  /*12c0*/  IMAD.MOV.U32 R4, RZ, RZ, 0x3f000000 ;  /* 0x3f000000ff047424 */ /* 0x000fe400078e00ff */
[----:B------:R-:W-:Y:S01]  /*12d0*/  FMUL R9, R12, R12 ;  /* 0x0000000c0c097220 */ /* 0x000fe20000400000 */
[----:B------:R-:W-:Y:S01]  /*12e0*/  IMAD.MOV.U32 R3, RZ, RZ, 0x437c0000 ;  /* 0x437c0000ff037424 */ /* 0x000fe200078e00ff */
[----:B------:R-:W-:Y:S01]  /*12f0*/  LOP3.LUT R2, R14, 0x1, RZ, 0xc0, !PT ;  /* 0x000000010e027812 */ /* 0x000fe200078ec0ff */
[----:B------:R-:W-:Y:S02]  /*1300*/  IMAD.MOV.U32 R11, RZ, RZ, 0x3effffff ;  /* 0x3effffffff0b7424 */ /* 0x000fe400078e00ff */
[----:B------:R-:W-:Y:S01]  /*1310*/  FFMA R15, R9, R15, -0.0013887860113754868507 ;  /* 0xbab607ed090f7423 */ /* 0x000fe2000000000f */
[----:B------:R-:W-:Y:S01]  /*1320*/  FFMA.RM R4, R4, R3, 12582913 ;  /* 0x4b40000104047423 */ /* 0x000fe20000004003 */
[----:B------:R-:W-:Y:S01]  /*1330*/  IMAD.MOV.U32 R3, RZ, RZ, 0x3d2aaabb ;  /* 0x3d2aaabbff037424 */ /* 0x000fe200078e00ff */
[----:B------:R-:W-:-:S02]  /*1340*/  ISETP.NE.U32.AND P0, PT, R2, 0x1, PT ;  /* 0x000000010200780c */ /* 0x000fc40003f05070 */
[----:B------:R-:W-:Y:S01]  /*1350*/  FADD R0, R4, -12583039 ;  /* 0xcb40007f04007421 */ /* 0x000fe20000000000 */
[----:B------:R-:W-:Y:S02]  /*1360*/  LOP3.LUT P1, RZ, R14, 0x2, RZ, 0xc0, !PT ;  /* 0x000000020eff7812 */ /* 0x000fe4000782c0ff */
[----:B------:R-:W-:Y:S01]  /*1370*/  FSEL R2, R15, -0.00019574658654164522886, !P0 ;  /* 0xb94d41530f027808 */ /* 0x000fe20004000000 */
[----:B------:R-:W-:Y:S01]  /*1380*/  FADD R0, RZ, -R0 ;  /* 0x80000000ff007221 */ /* 0x000fe20000000000 */
[----:B------:R-:W-:-:S03]  /*1390*/  FSEL R14, -R11, -0.16666662693023681641, !P0 ;  /* 0xbe2aaaa80b0e7808 */ /* 0x000fc60004000100 */
[----:B------:R-:W-:Y:S01]  /*13a0*/  FADD R8, RZ, R0 ;  /* 0x00000000ff087221 */ /* 0x000fe20000000000 */
[----:B------:R-:W-:-:S05]  /*13b0*/  FSEL R0, R3, 0.0083327032625675201416, !P0 ;  /* 0x3c0885e403007808 */ /* 0x000fca0004000000 */
[----:B------:R-:W0:Y:S01]  /*13c0*/  MUFU.EX2 R8, R8 ;  /* 0x0000000800087308 */ /* 0x000e220000000800 */
[C---:B------:R-:W-:Y:S01]  /*13d0*/  FFMA R10, R9.reuse, R2, R0 ;  /* 0x00000002090a7223 */ /* 0x040fe20000000000 */
[----:B------:R-:W-:Y:S01]  /*13e0*/  FSEL R0, R12, 1, P0 ;  /* 0x3f8000000c007808 */ /* 0x000fe20000000000 */
[----:B------:R-:W1:Y:S02]  /*13f0*/  LDC.64 R2, c[0x0][0x388] ;  /* 0x0000e200ff027b82 */ /* 0x000e640000000a00 */
[C---:B------:R-:W-:Y:S02]  /*1400*/  FFMA R10, R9.reuse, R10, R14 ;  /* 0x0000000a090a7223 */ /* 0x040fe4000000000e */
[----:B------:R-:W-:Y:S01]  /*1410*/  FFMA R11, R9, R0, RZ ;  /* 0x00000000090b7223 */ /* 0x000fe200000000ff */
[----:B------:R-:W-:-:S03]  /*1420*/  IMAD.SHL.U32 R9, R4, 0x800000, RZ ;  /* 0x0080000004097824 */ /* 0x000fc600078e00ff */
[----:B------:R-:W-:-:S04]  /*1430*/  FFMA R11, R11, R10, R0 ;  /* 0x0000000a0b0b7223 */ /* 0x000fc80000000000 */
[----:B------:R-:W-:Y:S01]  /*1440*/  @P1 FADD R11, RZ, -R11 ;  /* 0x8000000bff0b1221 */ /* 0x000fe20000000000 */
[----:B0-----:R-:W-:-:S04]  /*1450*/  FMUL R0, R8, R9 ;  /* 0x0000000908007220 */ /* 0x001fc80000400000 */
[----:B------:R-:W-:Y:S01]  /*1460*/  FMUL R11, R0, R11 ;  /* 0x0000000b000b7220 */ /* 0x000fe20000400000 */
[----:B------:R-:W-:-:S03]  /*1470*/  FMUL R0, R13, R0 ;  /* 0x000000000d007220 */ /* 0x000fc60000400000 */
[-C--:B-----5:R-:W-:Y:S01]  /*1480*/  FMUL R9, R7, R11.reuse ;  /* 0x0000000b07097220 */ /* 0x0a0fe20000400000 */
[----:B------:R-:W-:Y:S01]  /*1490*/  FMUL R4, R6, R11 ;  /* 0x0000000b06047220 */ /* 0x000fe20000400000 */
[----:B-1----:R-:W-:-:S04]  /*14a0*/  IMAD.WIDE R2, R5, 0x8, R2 ;  /* 0x0000000805027825 */ /* 0x002fc800078e0202 */
[-C--:B------:R-:W-:Y:S01]  /*14b0*/  FFMA R6, R6, R0.reuse, -R9 ;  /* 0x0000000006067223 */ /* 0x080fe20000000809 */
[----:B------:R-:W-:-:S05]  /*14c0*/  FFMA R7, R7, R0, R4 ;  /* 0x0000000007077223 */ /* 0x000fca0000000004 */
[----:B------:R-:W-:Y:S01]  /*14d0*/  STG.E.64 desc[UR6][R2.64], R6 ;  /* 0x0000000602007986 */ /* 0x000fe2000c101b06 */
[----:B------:R-:W-:Y:S05]  /*14e0*/  EXIT ;  /* 0x000000000000794d */ /* 0x000fea0003800000 */
.L_x_25:
[----:B------:R-:W0:Y:S01]  /*14f0*/  LDC.64 R2, c[0x0][0x388] ;  /* 0x0000e200ff027b82 */ /* 0x000e220000000a00 */
[----:B------:R-:W1:Y:S02]  /*1500*/  LDCU UR4, c[0x0][0x3a0] ;  /* 0x00007400ff0477ac */ /* 0x000e640008000800 */
[----:B-1----:R-:W-:-:S04]  /*1510*/  IMAD R5, R5, UR4, R4 ;  /* 0x0000000405057c24 */ /* 0x002fc8000f8e0204 */
[----:B0-----:R-:W-:-:S05]  /*1520*/  IMAD.WIDE R2, R5, 0x8, R2 ;  /* 0x0000000805027825 */ /* 0x001fca00078e0202 */
[----:B------:R-:W-:Y:S01]  /*1530*/  STG.E.64 desc[UR6][R2.64], RZ ;  /* 0x000000ff02007986 */ /* 0x000fe2000c101b06 */
[----:B------:R-:W-:Y:S05]  /*1540*/  EXIT ;  /* 0x000000000000794d */ /* 0x000fea0003800000 */
        .weak           $__internal_1_$__cuda_sm20_div_rn_f64_full
        .type           $__internal_1_$__cuda_sm20_div_rn_f64_full,@function
        .size           $__internal_1_$__cuda_sm20_div_rn_f64_full,($__internal_2_$__cuda_sm20_dsqrt_rn_f64_mediumpath_v1 - $__internal_1_$__cuda_sm20_div_rn_f64_full)
$__internal_1_$__cuda_sm20_div_rn_f64_full:
[C---:B------:R-:W-:Y:S01]  /*1550*/  FSETP.GEU.AND P0, PT, |R11|.reuse, 1.469367938527859385e-39, PT ;  /* 0x001000000b00780b */ /* 0x040fe20003f0e200 */
[----:B------:R-:W-:Y:S01]  /*1560*/  IMAD.MOV.U32 R9, RZ, RZ, R19 ;  /* 0x000000ffff097224 */ /* 0x000fe200078e0013 */
[----:B------:R-:W-:Y:S01]  /*1570*/  LOP3.LUT R12, R11, 0x800fffff, RZ, 0xc0, !PT ;  /* 0x800fffff0b0c7812 */ /* 0x000fe200078ec0ff */
[----:B------:R-:W-:Y:S01]  /*1580*/  IMAD.MOV.U32 R8, RZ, RZ, R18 ;  /* 0x000000ffff087224 */ /* 0x000fe200078e0012 */
[----:B------:R-:W-:Y:S01]  /*1590*/  MOV R20, 0x1 ;  /* 0x0000000100147802 */ /* 0x000fe20000000f00 */
[----:B------:R-:W-:Y:S01]  /*15a0*/  BSSY.RECONVERGENT B1, `(.L_x_34) ;  /* 0x0000054000017945 */ /* 0x000fe20003800200 */
[----:B------:R-:W-:Y:S01]  /*15b0*/  LOP3.LUT R13, R12, 0x3ff00000, RZ, 0xfc, !PT ;  /* 0x3ff000000c0d7812 */ /* 0x000fe200078efcff */
[----:B------:R-:W-:Y:S01]  /*15c0*/  IMAD.MOV.U32 R12, RZ, RZ, R10 ;  /* 0x000000ffff0c7224 */ /* 0x000fe200078e000a */
[C---:B------:R-:W-:Y:S02]  /*15d0*/  FSETP.GEU.AND P2, PT, |R9|.reuse, 1.469367938527859385e-39, PT ;  /* 0x001000000900780b */ /* 0x040fe40003f4e200 */
[----:B------:R-:W-:-:S02]  /*15e0*/  LOP3.LUT R6, R9, 0x7ff00000, RZ, 0xc0, !PT ;  /* 0x7ff0000009067812 */ /* 0x000fc400078ec0ff */
[----:B------:R-:W-:Y:S01]  /*15f0*/  LOP3.LUT R27, R11, 0x7ff00000, RZ, 0xc0, !PT ;  /* 0x7ff000000b1b7812 */ /* 0x000fe200078ec0ff */
[----:B------:R-:W-:Y:S02]  /*1600*/  @!P0 DMUL R12, R10, 8.98846567431157953865e+307 ;  /* 0x7fe000000a0c8828 */ /* 0x000fe40000000000 */
[----:B------:R-:W-:Y:S01]  /*1610*/  IMAD.MOV.U32 R26, RZ, RZ, R6 ;  /* 0x000000ffff1a7224 */ /* 0x000fe200078e0006 */
[----:B------:R-:W-:-:S03]  /*1620*/  ISETP.GE.U32.AND P1, PT, R6, R27, PT ;  /* 0x0000001b0600720c */ /* 0x000fc60003f26070 */
[----:B------:R-:W0:Y:S02]  /*1630*/  MUFU.RCP64H R21, R13 ;  /* 0x0000000d00157308 */ /* 0x000e240000001800 */
[----:B------:R-:W-:Y:S02]  /*1640*/  @!P2 LOP3.LUT R7, R11, 0x7ff00000, RZ, 0xc0, !PT ;  /* 0x7ff000000b07a812 */ /* 0x000fe400078ec0ff */
[----:B------:R-:W-:Y:S02]  /*1650*/  @!P0 LOP3.LUT R27, R13, 0x7ff00000, RZ, 0xc0, !PT ;  /* 0x7ff000000d1b8812 */ /* 0x000fe400078ec0ff */
[----:B------:R-:W-:Y:S01]  /*1660*/  @!P2 ISETP.GE.U32.AND P3, PT, R6, R7, PT ;  /* 0x000000070600a20c */ /* 0x000fe20003f66070 */
[----:B------:R-:W-:-:S05]  /*1670*/  IMAD.MOV.U32 R7, RZ, RZ, 0x1ca00000 ;  /* 0x1ca00000ff077424 */ /* 0x000fca00078e00ff */
[----:B------:R-:W-:-:S04]  /*1680*/  @!P2 SEL R23, R7, 0x63400000, !P3 ;  /* 0x634000000717a807 */ /* 0x000fc80005800000 */
[----:B------:R-:W-:Y:S01]  /*1690*/  @!P2 LOP3.LUT R24, R23, 0x80000000, R9, 0xf8, !PT ;  /* 0x800000001718a812 */ /* 0x000fe200078ef809 */
[----:B0-----:R-:W-:-:S03]  /*16a0*/  DFMA R18, R20, -R12, 1 ;  /* 0x3ff000001412742b */ /* 0x001fc6000000080c */
[----:B------:R-:W-:Y:S01]  /*16b0*/  @!P2 LOP3.LUT R25, R24, 0x100000, RZ, 0xfc, !PT ;  /* 0x001000001819a812 */ /* 0x000fe200078efcff */
[----:B------:R-:W-:-:S04]  /*16c0*/  @!P2 IMAD.MOV.U32 R24, RZ, RZ, RZ ;  /* 0x000000ffff18a224 */ /* 0x000fc800078e00ff */
[----:B------:R-:W-:-:S08]  /*16d0*/  DFMA R18, R18, R18, R18 ;  /* 0x000000121212722b */ /* 0x000fd00000000012 */
[----:B------:R-:W-:Y:S01]  /*16e0*/  DFMA R20, R20, R18, R20 ;  /* 0x000000121414722b */ /* 0x000fe20000000014 */
[----:B------:R-:W-:Y:S01]  /*16f0*/  SEL R19, R7, 0x63400000, !P1 ;  /* 0x6340000007137807 */ /* 0x000fe20004800000 */
[----:B------:R-:W-:-:S03]  /*1700*/  IMAD.MOV.U32 R18, RZ, RZ, R8 ;  /* 0x000000ffff127224 */ /* 0x000fc600078e0008 */
[----:B------:R-:W-:-:S03]  /*1710*/  LOP3.LUT R19, R19, 0x800fffff, R9, 0xf8, !PT ;  /* 0x800fffff13137812 */ /* 0x000fc600078ef809 */
[----:B------:R-:W-:-:S03]  /*1720*/  DFMA R22, R20, -R12, 1 ;  /* 0x3ff000001416742b */ /* 0x000fc6000000080c */
[----:B------:R-:W-:-:S05]  /*1730*/  @!P2 DFMA R18, R18, 2, -R24 ;  /* 0x400000001212a82b */ /* 0x000fca0000000818 */
[----:B------:R-:W-:-:S05]  /*1740*/  DFMA R22, R20, R22, R20 ;  /* 0x000000161416722b */ /* 0x000fca0000000014 */
[----:B------:R-:W-:-:S03]  /*1750*/  @!P2 LOP3.LUT R26, R19, 0x7ff00000, RZ, 0xc0, !PT ;  /* 0x7ff00000131aa812 */ /* 0x000fc600078ec0ff */
[----:B------:R-:W-:Y:S02]  /*1760*/  DMUL R20, R22, R18 ;  /* 0x0000001216147228 */ /* 0x000fe40000000000 */
[----:B------:R-:W-:-:S05]  /*1770*/  VIADD R28, R26, 0xffffffff ;  /* 0xffffffff1a1c7836 */ /* 0x000fca0000000000 */
[----:B------:R-:W-:Y:S01]  /*1780*/  ISETP.GT.U32.AND P0, PT, R28, 0x7feffffe, PT ;  /* 0x7feffffe1c00780c */ /* 0x000fe20003f04070 */
[----:B------:R-:W-:Y:S01]  /*1790*/  VIADD R28, R27, 0xffffffff ;  /* 0xffffffff1b1c7836 */ /* 0x000fe20000000000 */
[----:B------:R-:W-:-:S04]  /*17a0*/  DFMA R24, R20, -R12, R18 ;  /* 0x8000000c1418722b */ /* 0x000fc80000000012 */
[----:B------:R-:W-:-:S04]  /*17b0*/  ISETP.GT.U32.OR P0, PT, R28, 0x7feffffe, P0 ;  /* 0x7feffffe1c00780c */ /* 0x000fc80000704470 */
[----:B------:R-:W-:-:S09]  /*17c0*/  DFMA R24, R22, R24, R20 ;  /* 0x000000181618722b */ /* 0x000fd20000000014 */
[----:B------:R-:W-:Y:S05]  /*17d0*/  @P0 BRA `(.L_x_35) ;  /* 0x00000000006c0947 */ /* 0x000fea0003800000 */
[----:B------:R-:W-:Y:S01]  /*17e0*/  LOP3.LUT R9, R11, 0x7ff00000, RZ, 0xc0, !PT ;  /* 0x7ff000000b097812 */ /* 0x000fe200078ec0ff */
[----:B------:R-:W-:-:S03]  /*17f0*/  IMAD.MOV.U32 R20, RZ, RZ, RZ ;  /* 0x000000ffff147224 */ /* 0x000fc600078e00ff */
[CC--:B------:R-:W-:Y:S02]  /*1800*/  VIADDMNMX R8, R6.reuse, -R9.reuse, 0xb9600000, !PT ;  /* 0xb960000006087446 */ /* 0x0c0fe40007800909 */
[----:B------:R-:W-:Y:S02]  /*1810*/  ISETP.GE.U32.AND P0, PT, R6, R9, PT ;  /* 0x000000090600720c */ /* 0x000fe40003f06070 */
[----:B------:R-:W-:Y:S02]  /*1820*/  VIMNMX R8, PT, PT, R8, 0x46a00000, PT ;  /* 0x46a0000008087848 */ /* 0x000fe40003fe0100 */
[----:B------:R-:W-:-:S05]  /*1830*/  SEL R7, R7, 0x63400000, !P0 ;  /* 0x6340000007077807 */ /* 0x000fca0004000000 */
[----:B------:R-:W-:-:S04]  /*1840*/  IMAD.IADD R8, R8, 0x1, -R7 ;  /* 0x0000000108087824 */ /* 0x000fc800078e0a07 */
[----:B------:R-:W-:-:S06]  /*1850*/  VIADD R21, R8, 0x7fe00000 ;  /* 0x7fe0000008157836 */ /* 0x000fcc0000000000 */
[----:B------:R-:W-:-:S10]  /*1860*/  DMUL R6, R24, R20 ;  /* 0x0000001418067228 */ /* 0x000fd40000000000 */
[----:B------:R-:W-:-:S13]  /*1870*/  FSETP.GTU.AND P0, PT, |R7|, 1.469367938527859385e-39, PT ;  /* 0x001000000700780b */ /* 0x000fda0003f0c200 */
[----:B------:R-:W-:Y:S05]  /*1880*/  @P0 BRA `(.L_x_36) ;  /* 0x0000000000940947 */ /* 0x000fea0003800000 */
[----:B------:R-:W-:Y:S01]  /*1890*/  DFMA R12, R24, -R12, R18 ;  /* 0x8000000c180c722b */ /* 0x000fe20000000012 */
[----:B------:R-:W-:-:S09]  /*18a0*/  MOV R20, RZ ;  /* 0x000000ff00147202 */ /* 0x000fd20000000f00 */
[C---:B------:R-:W-:Y:S02]  /*18b0*/  FSETP.NEU.AND P0, PT, R13.reuse, RZ, PT ;  /* 0x000000ff0d00720b */ /* 0x040fe40003f0d000 */
[----:B------:R-:W-:-:S04]  /*18c0*/  LOP3.LUT R9, R13, 0x80000000, R11, 0x48, !PT ;  /* 0x800000000d097812 */ /* 0x000fc800078e480b */
[----:B------:R-:W-:-:S07]  /*18d0*/  LOP3.LUT R21, R9, R21, RZ, 0xfc, !PT ;  /* 0x0000001509157212 */ /* 0x000fce00078efcff */
[----:B------:R-:W-:Y:S05]  /*18e0*/  @!P0 BRA `(.L_x_36) ;  /* 0x00000000007c8947 */ /* 0x000fea0003800000 */
[----:B------:R-:W-:Y:S01]  /*18f0*/  IMAD.MOV R11, RZ, RZ, -R8 ;  /* 0x000000ffff0b7224 */ /* 0x000fe200078e0a08 */
[----:B------:R-:W-:Y:S01]  /*1900*/  DMUL.RP R20, R24, R20 ;  /* 0x0000001418147228 */ /* 0x000fe20000008000 */
[----:B------:R-:W-:-:S06]  /*1910*/  IMAD.MOV.U32 R10, RZ, RZ, RZ ;  /* 0x000000ffff0a7224 */ /* 0x000fcc00078e00ff */
[----:B------:R-:W-:-:S03]  /*1920*/  DFMA R10, R6, -R10, R24 ;  /* 0x8000000a060a722b */ /* 0x000fc60000000018 */
[----:B------:R-:W-:-:S03]  /*1930*/  LOP3.LUT R9, R21, R9, RZ, 0x3c, !PT ;  /* 0x0000000915097212 */ /* 0x000fc600078e3cff */
[----:B------:R-:W-:-:S04]  /*1940*/  IADD3 R10, PT, PT, -R8, -0x43300000, RZ ;  /* 0xbcd00000080a7810 */ /* 0x000fc80007ffe1ff */
[----:B------:R-:W-:-:S04]  /*1950*/  FSETP.NEU.AND P0, PT, |R11|, R10, PT ;  /* 0x0000000a0b00720b */ /* 0x000fc80003f0d200 */
[----:B------:R-:W-:Y:S02]  /*1960*/  FSEL R6, R20, R6, !P0 ;  /* 0x0000000614067208 */ /* 0x000fe40004000000 */
[----:B------:R-:W-:Y:S01]  /*1970*/  FSEL R7, R9, R7, !P0 ;  /* 0x0000000709077208 */ /* 0x000fe20004000000 */
[----:B------:R-:W-:Y:S06]  /*1980*/  BRA `(.L_x_36) ;  /* 0x0000000000547947 */ /* 0x000fec0003800000 */
.L_x_35:
[----:B------:R-:W-:-:S14]  /*1990*/  DSETP.NAN.AND P0, PT, R8, R8, PT ;  /* 0x000000080800722a */ /* 0x000fdc0003f08000 */
[----:B------:R-:W-:Y:S05]  /*19a0*/  @P0 BRA `(.L_x_37) ;  /* 0x0000000000440947 */ /* 0x000fea0003800000 */
[----:B------:R-:W-:-:S14]  /*19b0*/  DSETP.NAN.AND P0, PT, R10, R10, PT ;  /* 0x0000000a0a00722a */ /* 0x000fdc0003f08000 */
[----:B------:R-:W-:Y:S05]  /*19c0*/  @P0 BRA `(.L_x_38) ;  /* 0x0000000000300947 */ /* 0x000fea0003800000 */
[----:B------:R-:W-:Y:S01]  /*19d0*/  ISETP.NE.AND P0, PT, R26, R27, PT ;  /* 0x0000001b1a00720c */ /* 0x000fe20003f05270 */
[----:B------:R-:W-:Y:S02]  /*19e0*/  IMAD.MOV.U32 R6, RZ, RZ, 0x0 ;  /* 0x00000000ff067424 */ /* 0x000fe400078e00ff */
[----:B------:R-:W-:-:S10]  /*19f0*/  IMAD.MOV.U32 R7, RZ, RZ, -0x80000 ;  /* 0xfff80000ff077424 */ /* 0x000fd400078e00ff */
[----:B------:R-:W-:Y:S05]  /*1a00*/  @!P0 BRA `(.L_x_36) ;  /* 0x0000000000348947 */ /* 0x000fea0003800000 */
[----:B------:R-:W-:Y:S02]  /*1a10*/  ISETP.NE.AND P0, PT, R26, 0x7ff00000, PT ;  /* 0x7ff000001a00780c */ /* 0x000fe40003f05270 */
[----:B------:R-:W-:Y:S02]  /*1a20*/  LOP3.LUT R7, R9, 0x80000000, R11, 0x48, !PT ;  /* 0x8000000009077812 */ /* 0x000fe400078e480b */
[----:B------:R-:W-:-:S13]  /*1a30*/  ISETP.EQ.OR P0, PT, R27, RZ, !P0 ;  /* 0x000000ff1b00720c */ /* 0x000fda0004702670 */
[----:B------:R-:W-:Y:S01]  /*1a40*/  @P0 LOP3.LUT R8, R7, 0x7ff00000, RZ, 0xfc, !PT ;  /* 0x7ff0000007080812 */ /* 0x000fe200078efcff */
[----:B------:R-:W-:Y:S02]  /*1a50*/  @!P0 IMAD.MOV.U32 R6, RZ, RZ, RZ ;  /* 0x000000ffff068224 */ /* 0x000fe400078e00ff */
[----:B------:R-:W-:Y:S02]  /*1a60*/  @P0 IMAD.MOV.U32 R6, RZ, RZ, RZ ;  /* 0x000000ffff060224 */ /* 0x000fe400078e00ff */
[----:B------:R-:W-:Y:S01]  /*1a70*/  @P0 IMAD.MOV.U32 R7, RZ, RZ, R8 ;  /* 0x000000ffff070224 */ /* 0x000fe200078e0008 */
[----:B------:R-:W-:Y:S06]  /*1a80*/  BRA `(.L_x_36) ;  /* 0x0000000000147947 */ /* 0x000fec0003800000 */
.L_x_38:
[----:B------:R-:W-:Y:S01]  /*1a90*/  LOP3.LUT R7, R11, 0x80000, RZ, 0xfc, !PT ;  /* 0x000800000b077812 */ /* 0x000fe200078efcff */
[----:B------:R-:W-:Y:S01]  /*1aa0*/  IMAD.MOV.U32 R6, RZ, RZ, R10 ;  /* 0x000000ffff067224 */ /* 0x000fe200078e000a */
[----:B------:R-:W-:Y:S06]  /*1ab0*/  BRA `(.L_x_36) ;  /* 0x0000000000087947 */ /* 0x000fec0003800000 */
.L_x_37:
[----:B------:R-:W-:Y:S01]  /*1ac0*/  LOP3.LUT R7, R9, 0x80000, RZ, 0xfc, !PT ;  /* 0x0008000009077812 */ /* 0x000fe200078efcff */
[----:B------:R-:W-:-:S07]  /*1ad0*/  IMAD.MOV.U32 R6, RZ, RZ, R8 ;  /* 0x000000ffff067224 */ /* 0x000fce00078e0008 */
.L_x_36:
[----:B------:R-:W-:Y:S05]  /*1ae0*/  BSYNC.RECONVERGENT B1 ;  /* 0x0000000000017941 */ /* 0x000fea0003800200 */
.L_x_34:
[----:B------:R-:W-:Y:S01]  /*1af0*/  MOV R8, R6 ;  /* 0x0000000600087202 */ /* 0x000fe20000000f00 */
[----:B------:R-:W-:Y:S02]  /*1b00*/  IMAD.MOV.U32 R9, RZ, RZ, R7 ;  /* 0x000000ffff097224 */ /* 0x000fe400078e0007 */
[----:B------:R-:W-:Y:S02]  /*1b10*/  IMAD.MOV.U32 R6, RZ, RZ, R0 ;  /* 0x000000ffff067224 */ /* 0x000fe400078e0000 */
[----:B------:R-:W-:-:S04]  /*1b20*/  IMAD.MOV.U32 R7, RZ, RZ, 0x0 ;  /* 0x00000000ff077424 */ /* 0x000fc800078e00ff */
[----:B------:R-:W-:Y:S05]  /*1b30*/  RET.REL.NODEC R6 `(_Z16fft_propogate_cuP6float2S0_dffii) ;  /* 0xffffffe406307950 */ /* 0x000fea0003c3ffff */
        .weak           $__internal_2_$__cuda_sm20_dsqrt_rn_f64_mediumpath_v1
        .type           $__internal_2_$__cuda_sm20_dsqrt_rn_f64_mediumpath_v1,@function
        .size           $__internal_2_$__cuda_sm20_dsqrt_rn_f64_mediumpath_v1,(.L_x_46 - $__internal_2_$__cuda_sm20_dsqrt_rn_f64_mediumpath_v1)
$__internal_2_$__cuda_sm20_dsqrt_rn_f64_mediumpath_v1:
[----:B------:R-:W-:Y:S01]  /*1b40*/  ISETP.GE.U32.AND P0, PT, R6, -0x3400000, PT ;  /* 0xfcc000000600780c */ /* 0x000fe20003f06070 */
[----:B------:R-:W-:Y:S01]  /*1b50*/  BSSY.RECONVERGENT B1, `(.L_x_39) ;  /* 0x0000026000017945 */ /* 0x000fe20003800200 */
[----:B------:R-:W-:Y:S02]  /*1b60*/  IMAD.MOV.U32 R12, RZ, RZ, R14 ;  /* 0x000000ffff0c7224 */ /* 0x000fe400078e000e */
[----:B------:R-:W-:Y:S02]  /*1b70*/  IMAD.MOV.U32 R6, RZ, RZ, R18 ;  /* 0x000000ffff067224 */ /* 0x000fe400078e0012 */
[----:B------:R-:W-:-:S07]  /*1b80*/  IMAD.MOV.U32 R7, RZ, RZ, R19 ;  /* 0x000000ffff077224 */ /* 0x000fce00078e0013 */
[----:B------:R-:W-:Y:S05]  /*1b90*/  @!P0 BRA `(.L_x_40) ;  /* 0x0000000000208947 */ /* 0x000fea0003800000 */
[----:B------:R-:W-:-:S10]  /*1ba0*/  DFMA.RM R6, R6, R12, R16 ;  /* 0x0000000c0606722b */ /* 0x000fd40000004010 */
[----:B------:R-:W-:-:S05]  /*1bb0*/  IADD3 R10, P0, PT, R6, 0x1, RZ ;  /* 0x00000001060a7810 */ /* 0x000fca0007f1e0ff */
[----:B------:R-:W-:-:S06]  /*1bc0*/  IMAD.X R11, RZ, RZ, R7, P0 ;  /* 0x000000ffff0b7224 */ /* 0x000fcc00000e0607 */
[----:B------:R-:W-:-:S08]  /*1bd0*/  DFMA.RP R8, -R6, R10, R8 ;  /* 0x0000000a0608722b */ /* 0x000fd00000008108 */
[----:B------:R-:W-:-:S06]  /*1be0*/  DSETP.GT.AND P0, PT, R8, RZ, PT ;  /* 0x000000ff0800722a */ /* 0x000fcc0003f04000 */
[----:B------:R-:W-:Y:S02]  /*1bf0*/  FSEL R6, R10, R6, P0 ;  /* 0x000000060a067208 */ /* 0x000fe40000000000 */
[----:B------:R-:W-:Y:S01]  /*1c00*/  FSEL R7, R11, R7, P0 ;  /* 0x000000070b077208 */ /* 0x000fe20000000000 */
[----:B------:R-:W-:Y:S06]  /*1c10*/  BRA `(.L_x_41) ;  /* 0x0000000000647947 */ /* 0x000fec0003800000 */
.L_x_40:
[----:B------:R-:W-:-:S14]  /*1c20*/  DSETP.NE.AND P0, PT, R8, RZ, PT ;  /* 0x000000ff0800722a */ /* 0x000fdc0003f05000 */
[----:B------:R-:W-:Y:S05]  /*1c30*/  @!P0 BRA `(.L_x_42) ;  /* 0x0000000000588947 */ /* 0x000fea0003800000 */
[----:B------:R-:W-:-:S13]  /*1c40*/  ISETP.GE.AND P0, PT, R9, RZ, PT ;  /* 0x000000ff0900720c */ /* 0x000fda0003f06270 */
[----:B------:R-:W-:Y:S02]  /*1c50*/  @!P0 IMAD.MOV.U32 R6, RZ, RZ, 0x0 ;  /* 0x00000000ff068424 */ /* 0x000fe400078e00ff */
[----:B------:R-:W-:Y:S01]  /*1c60*/  @!P0 IMAD.MOV.U32 R7, RZ, RZ, -0x80000 ;  /* 0xfff80000ff078424 */ /* 0x000fe200078e00ff */
[----:B------:R-:W-:Y:S06]  /*1c70*/  @!P0 BRA `(.L_x_41) ;  /* 0x00000000004c8947 */ /* 0x000fec0003800000 */
[----:B------:R-:W-:-:S13]  /*1c80*/  ISETP.GT.AND P0, PT, R9, 0x7fefffff, PT ;  /* 0x7fefffff0900780c */ /* 0x000fda0003f04270 */
[----:B------:R-:W-:Y:S05]  /*1c90*/  @P0 BRA `(.L_x_42) ;  /* 0x0000000000400947 */ /* 0x000fea0003800000 */
[----:B------:R-:W-:Y:S01]  /*1ca0*/  DMUL R6, R8, 8.11296384146066816958e+31 ;  /* 0x4690000008067828 */ /* 0x000fe20000000000 */
[----:B------:R-:W-:Y:S01]  /*1cb0*/  IMAD.MOV.U32 R12, RZ, RZ, 0x0 ;  /* 0x00000000ff0c7424 */ /* 0x000fe200078e00ff */
[----:B------:R-:W-:Y:S01]  /*1cc0*/  MOV R8, RZ ;  /* 0x000000ff00087202 */ /* 0x000fe20000000f00 */
[----:B------:R-:W-:-:S03]  /*1cd0*/  IMAD.MOV.U32 R13, RZ, RZ, 0x3fd80000 ;  /* 0x3fd80000ff0d7424 */ /* 0x000fc600078e00ff */
[----:B------:R-:W0:Y:S02]  /*1ce0*/  MUFU.RSQ64H R9, R7 ;  /* 0x0000000700097308 */ /* 0x000e240000001c00 */
[----:B0-----:R-:W-:-:S08]  /*1cf0*/  DMUL R10, R8, R8 ;  /* 0x00000008080a7228 */ /* 0x001fd00000000000 */
[----:B------:R-:W-:-:S08]  /*1d00*/  DFMA R10, R6, -R10, 1 ;  /* 0x3ff00000060a742b */ /* 0x000fd0000000080a */
[----:B------:R-:W-:Y:S02]  /*1d10*/  DFMA R12, R10, R12, 0.5 ;  /* 0x3fe000000a0c742b */ /* 0x000fe4000000000c */
[----:B------:R-:W-:-:S08]  /*1d20*/  DMUL R10, R8, R10 ;  /* 0x0000000a080a7228 */ /* 0x000fd00000000000 */
[----:B------:R-:W-:-:S08]  /*1d30*/  DFMA R10, R12, R10, R8 ;  /* 0x0000000a0c0a722b */ /* 0x000fd00000000008 */
[----:B------:R-:W-:Y:S02]  /*1d40*/  DMUL R8, R6, R10 ;  /* 0x0000000a06087228 */ /* 0x000fe40000000000 */
[----:B------:R-:W-:-:S06]  /*1d50*/  VIADD R11, R11, 0xfff00000 ;  /* 0xfff000000b0b7836 */ /* 0x000fcc0000000000 */
[----:B------:R-:W-:-:S08]  /*1d60*/  DFMA R12, R8, -R8, R6 ;  /* 0x80000008080c722b */ /* 0x000fd00000000006 */
[----:B------:R-:W-:-:S10]  /*1d70*/  DFMA R6, R10, R12, R8 ;  /* 0x0000000c0a06722b */ /* 0x000fd40000000008 */
[----:B------:R-:W-:Y:S01]  /*1d80*/  VIADD R7, R7, 0xfcb00000 ;  /* 0xfcb0000007077836 */ /* 0x000fe20000000000 */
[----:B------:R-:W-:Y:S06]  /*1d90*/  BRA `(.L_x_41) ;  /* 0x0000000000047947 */ /* 0x000fec0003800000 */
.L_x_42:
[----:B------:R-:W-:-:S11]  /*1da0*/  DADD R6, R8, R8 ;  /* 0x0000000008067229 */ /* 0x000fd60000000008 */
.L_x_41:
[----:B------:R-:W-:Y:S05]  /*1db0*/  BSYNC.RECONVERGENT B1 ;  /* 0x0000000000017941 */ /* 0x000fea0003800200 */
.L_x_39:
[----:B------:R-:W-:Y:S02]  /*1dc0*/  IMAD.MOV.U32 R10, RZ, RZ, R6 ;  /* 0x000000ffff0a7224 */ /* 0x000fe400078e0006 */
[----:B------:R-:W-:Y:S02]  /*1dd0*/  IMAD.MOV.U32 R11, RZ, RZ, R7 ;  /* 0x000000ffff0b7224 */ /* 0x000fe400078e0007 */
[----:B------:R-:W-:Y:S02]  /*1de0*/  IMAD.MOV.U32 R6, RZ, RZ, R0 ;  /* 0x000000ffff067224 */ /* 0x000fe400078e0000 */
[----:B------:R-:W-:-:S04]  /*1df0*/  IMAD.MOV.U32 R7, RZ, RZ, 0x0 ;  /* 0x00000000ff077424 */ /* 0x000fc800078e00ff */
[----:B------:R-:W-:Y:S05]  /*1e00*/  RET.REL.NODEC R6 `(_Z16fft_propogate_cuP6float2S0_dffii) ;  /* 0xffffffe0067c7950 */ /* 0x000fea0003c3ffff */
.L_x_43:
        /* <DEDUP_REMOVED lines=15> */
.L_x_46:


//--------------------- .nv.global.init           --------------------------
	.section	.nv.global.init,"aw",@progbits
	.align	4
.nv.global.init:
	.type		__cudart_i2opi_f,@object
	.size		__cudart_i2opi_f,(.L_0 - __cudart_i2opi_f)
__cudart_i2opi_f:
        /*0000*/ 	.byte	0x41, 0x90, 0x43, 0x3c, 0x99, 0x95, 0x62, 0xdb, 0xc0, 0xdd, 0x34, 0xf5, 0xd1, 0x57, 0x27, 0xfc
        /*0010*/ 	.byte	0x29, 0x15, 0x44, 0x4e, 0x6e, 0x83, 0xf9, 0xa2
.L_0:


//--------------------- .nv.shared.reserved.0     --------------------------
	.section	.nv.shared.reserved.0,"aw",@nobits
	.weak		__nv_reservedSMEM_offset_0_alias
	.size		__nv_reservedSMEM_offset_0_alias, 0, 64
	.other		__nv_reservedSMEM_offset_0_alias,@"STO_CUDA_RESERVED_SHARED STV_DEFAULT"
__nv_reservedSMEM_offset_0_alias:
	.zero		0
	.zero		64


//--------------------- .nv.constant0._Z19tuma_calculation_cuP6float2iiPfS1_ --------------------------
	.section	.nv.constant0._Z19tuma_calculation_cuP6float2iiPfS1_,"a",@progbits
	.sectionflags	@""
	.align	4
.nv.constant0._Z19tuma_calculation_cuP6float2iiPfS1_:
	.zero		928


//--------------------- .nv.constant0._Z16fft_propogate_cuP6float2S0_dffii --------------------------
	.section	.nv.constant0._Z16fft_propogate_cuP6float2S0_dffii,"a",@progbits
	.sectionflags	@""
	.align	4
.nv.constant0._Z16fft_propogate_cuP6float2S0_dffii:
	.zero		936


//--------------------- SYMBOLS --------------------------

	.type		.nv.reservedSmem.offset0,@object
	.size		.nv.reservedSmem.offset0,0x4
